//
// Generated by NVIDIA NVVM Compiler
//
// Compiler Build ID: CL-36424714
// Cuda compilation tools, release 13.0, V13.0.88
// Based on NVVM 20.0.0
//

.version 9.0
.target sm_100
.address_size 64

	// .globl	_Z9trans_keri
.global .align 4 .b8 dA[4194304];
.global .align 4 .b8 dB[4194304];
// _ZZ10trans_kerriE2sh has been demoted
// _ZZ11trans_kerrriE2sh has been demoted
// _ZZ12trans_kerrrriE3shu has been demoted
// _ZZ12trans_kerrrriE3shd has been demoted

.visible .entry _Z9trans_keri(
	.param .u32 _Z9trans_keri_param_0
)
{
	.reg .pred 	%p<2>;
	.reg .b32 	%r<17>;
	.reg .b32 	%f<2>;
	.reg .b64 	%rd<11>;

	ld.param.u32 	%r5, [_Z9trans_keri_param_0];
	mov.u32 	%r7, %ctaid.y;
	shl.b32 	%r8, %r7, 5;
	mov.u32 	%r9, %tid.y;
	add.s32 	%r1, %r8, %r9;
	mov.u32 	%r10, %ctaid.x;
	shl.b32 	%r11, %r10, 5;
	mov.u32 	%r12, %tid.x;
	add.s32 	%r2, %r11, %r12;
	add.s32 	%r3, %r11, %r9;
	add.s32 	%r13, %r8, %r12;
	max.s32 	%r14, %r1, %r2;
	max.s32 	%r15, %r3, %r14;
	max.s32 	%r16, %r15, %r13;
	setp.ge.s32 	%p1, %r16, %r5;
	@%p1 bra 	$L__BB0_2;
	mul.wide.u32 	%rd1, %r1, 4096;
	mov.u64 	%rd2, dA;
	add.s64 	%rd3, %rd2, %rd1;
	mul.wide.s32 	%rd4, %r2, 4;
	add.s64 	%rd5, %rd3, %rd4;
	ld.global.f32 	%f1, [%rd5];
	mul.wide.s32 	%rd6, %r3, 4096;
	mov.u64 	%rd7, dB;
	add.s64 	%rd8, %rd7, %rd6;
	mul.wide.u32 	%rd9, %r13, 4;
	add.s64 	%rd10, %rd8, %rd9;
	st.global.f32 	[%rd10], %f1;
$L__BB0_2:
	ret;

}
	// .globl	_Z10trans_kerri
.visible .entry _Z10trans_kerri(
	.param .u32 _Z10trans_kerri_param_0
)
{
	.reg .pred 	%p<3>;
	.reg .b32 	%r<23>;
	.reg .b32 	%f<3>;
	.reg .b64 	%rd<11>;
	// demoted variable
	.shared .align 4 .b8 _ZZ10trans_kerriE2sh[4224];
	ld.param.u32 	%r7, [_Z10trans_kerri_param_0];
	mov.u32 	%r8, %ctaid.y;
	shl.b32 	%r9, %r8, 5;
	mov.u32 	%r1, %tid.y;
	add.s32 	%r2, %r9, %r1;
	mov.u32 	%r10, %ctaid.x;
	shl.b32 	%r11, %r10, 5;
	mov.u32 	%r3, %tid.x;
	add.s32 	%r4, %r11, %r3;
	add.s32 	%r5, %r11, %r1;
	add.s32 	%r6, %r9, %r3;
	max.s32 	%r12, %r2, %r4;
	setp.ge.s32 	%p1, %r12, %r7;
	@%p1 bra 	$L__BB1_2;
	mul.wide.u32 	%rd1, %r2, 4096;
	mov.u64 	%rd2, dA;
	add.s64 	%rd3, %rd2, %rd1;
	mul.wide.s32 	%rd4, %r4, 4;
	add.s64 	%rd5, %rd3, %rd4;
	ld.global.f32 	%f1, [%rd5];
	mov.u32 	%r13, _ZZ10trans_kerriE2sh;
	mad.lo.s32 	%r14, %r1, 132, %r13;
	shl.b32 	%r15, %r3, 2;
	add.s32 	%r16, %r14, %r15;
	st.shared.f32 	[%r16], %f1;
$L__BB1_2:
	bar.sync 	0;
	max.s32 	%r18, %r5, %r6;
	setp.ge.s32 	%p2, %r18, %r7;
	@%p2 bra 	$L__BB1_4;
	mov.u32 	%r19, _ZZ10trans_kerriE2sh;
	mad.lo.s32 	%r20, %r3, 132, %r19;
	shl.b32 	%r21, %r1, 2;
	add.s32 	%r22, %r20, %r21;
	ld.shared.f32 	%f2, [%r22];
	mul.wide.s32 	%rd6, %r5, 4096;
	mov.u64 	%rd7, dB;
	add.s64 	%rd8, %rd7, %rd6;
	mul.wide.u32 	%rd9, %r6, 4;
	add.s64 	%rd10, %rd8, %rd9;
	st.global.f32 	[%rd10], %f2;
$L__BB1_4:
	ret;

}
	// .globl	_Z11trans_kerrri
.visible .entry _Z11trans_kerrri(
	.param .u32 _Z11trans_kerrri_param_0
)
{
	.reg .pred 	%p<69>;
	.reg .b32 	%r<89>;
	.reg .b32 	%f<17>;
	.reg .b64 	%rd<16>;
	// demoted variable
	.shared .align 4 .b8 _ZZ11trans_kerrriE2sh[16640];
	ld.param.u32 	%r29, [_Z11trans_kerrri_param_0];
	mov.u32 	%r31, %ctaid.y;
	shl.b32 	%r1, %r31, 6;
	mov.u32 	%r2, %tid.y;
	add.s32 	%r3, %r1, %r2;
	mov.u32 	%r32, %ctaid.x;
	shl.b32 	%r4, %r32, 6;
	mov.u32 	%r5, %tid.x;
	add.s32 	%r6, %r4, %r5;
	mov.b32 	%r85, 0;
	mov.u64 	%rd6, dA;
	cvt.s64.s32 	%rd10, %r6;
$L__BB2_1:
	add.s32 	%r8, %r3, %r85;
	add.s32 	%r9, %r85, %r2;
	mul.wide.u32 	%rd5, %r8, 4096;
	add.s64 	%rd1, %rd6, %rd5;
	mov.u32 	%r34, _ZZ11trans_kerrriE2sh;
	mad.lo.s32 	%r10, %r9, 260, %r34;
	mov.b32 	%r86, 0;
$L__BB2_2:
	mov.u32 	%r11, %r86;
	setp.gt.u32 	%p1, %r9, 63;
	add.s32 	%r12, %r6, %r11;
	max.s32 	%r35, %r8, %r12;
	setp.ge.s32 	%p2, %r35, %r29;
	or.pred  	%p3, %p2, %p1;
	add.s32 	%r13, %r11, %r5;
	shl.b32 	%r36, %r13, 2;
	add.s32 	%r14, %r10, %r36;
	@%p3 bra 	$L__BB2_5;
	setp.gt.u32 	%p4, %r13, 63;
	@%p4 bra 	$L__BB2_5;
	mul.wide.s32 	%rd7, %r12, 4;
	add.s64 	%rd8, %rd1, %rd7;
	ld.global.f32 	%f1, [%rd8];
	st.shared.f32 	[%r14], %f1;
$L__BB2_5:
	setp.gt.u32 	%p5, %r9, 63;
	add.s32 	%r37, %r12, 2;
	max.s32 	%r38, %r8, %r37;
	setp.ge.s32 	%p6, %r38, %r29;
	or.pred  	%p7, %p6, %p5;
	cvt.s64.s32 	%rd9, %r11;
	add.s64 	%rd11, %rd10, %rd9;
	shl.b64 	%rd12, %rd11, 2;
	add.s64 	%rd2, %rd1, %rd12;
	@%p7 bra 	$L__BB2_8;
	add.s32 	%r39, %r13, 2;
	setp.gt.u32 	%p8, %r39, 63;
	@%p8 bra 	$L__BB2_8;
	ld.global.f32 	%f2, [%rd2+8];
	st.shared.f32 	[%r14+8], %f2;
$L__BB2_8:
	setp.gt.u32 	%p9, %r9, 63;
	add.s32 	%r40, %r12, 4;
	max.s32 	%r41, %r8, %r40;
	setp.ge.s32 	%p10, %r41, %r29;
	or.pred  	%p11, %p10, %p9;
	@%p11 bra 	$L__BB2_11;
	add.s32 	%r42, %r13, 4;
	setp.gt.u32 	%p12, %r42, 63;
	@%p12 bra 	$L__BB2_11;
	ld.global.f32 	%f3, [%rd2+16];
	st.shared.f32 	[%r14+16], %f3;
$L__BB2_11:
	setp.gt.u32 	%p13, %r9, 63;
	add.s32 	%r43, %r12, 6;
	max.s32 	%r44, %r8, %r43;
	setp.ge.s32 	%p14, %r44, %r29;
	or.pred  	%p15, %p14, %p13;
	@%p15 bra 	$L__BB2_14;
	add.s32 	%r45, %r13, 6;
	setp.gt.u32 	%p16, %r45, 63;
	@%p16 bra 	$L__BB2_14;
	ld.global.f32 	%f4, [%rd2+24];
	st.shared.f32 	[%r14+24], %f4;
$L__BB2_14:
	setp.gt.u32 	%p17, %r9, 63;
	add.s32 	%r46, %r12, 8;
	max.s32 	%r47, %r8, %r46;
	setp.ge.s32 	%p18, %r47, %r29;
	or.pred  	%p19, %p18, %p17;
	@%p19 bra 	$L__BB2_17;
	add.s32 	%r48, %r13, 8;
	setp.gt.u32 	%p20, %r48, 63;
	@%p20 bra 	$L__BB2_17;
	ld.global.f32 	%f5, [%rd2+32];
	st.shared.f32 	[%r14+32], %f5;
$L__BB2_17:
	setp.gt.u32 	%p21, %r9, 63;
	add.s32 	%r49, %r12, 10;
	max.s32 	%r50, %r8, %r49;
	setp.ge.s32 	%p22, %r50, %r29;
	or.pred  	%p23, %p22, %p21;
	@%p23 bra 	$L__BB2_20;
	add.s32 	%r51, %r13, 10;
	setp.gt.u32 	%p24, %r51, 63;
	@%p24 bra 	$L__BB2_20;
	ld.global.f32 	%f6, [%rd2+40];
	st.shared.f32 	[%r14+40], %f6;
$L__BB2_20:
	setp.gt.u32 	%p25, %r9, 63;
	add.s32 	%r52, %r12, 12;
	max.s32 	%r53, %r8, %r52;
	setp.ge.s32 	%p26, %r53, %r29;
	or.pred  	%p27, %p26, %p25;
	@%p27 bra 	$L__BB2_23;
	add.s32 	%r54, %r13, 12;
	setp.gt.u32 	%p28, %r54, 63;
	@%p28 bra 	$L__BB2_23;
	ld.global.f32 	%f7, [%rd2+48];
	st.shared.f32 	[%r14+48], %f7;
$L__BB2_23:
	setp.gt.u32 	%p29, %r9, 63;
	add.s32 	%r55, %r12, 14;
	max.s32 	%r56, %r8, %r55;
	setp.ge.s32 	%p30, %r56, %r29;
	or.pred  	%p31, %p30, %p29;
	@%p31 bra 	$L__BB2_26;
	add.s32 	%r57, %r13, 14;
	setp.gt.u32 	%p32, %r57, 63;
	@%p32 bra 	$L__BB2_26;
	ld.global.f32 	%f8, [%rd2+56];
	st.shared.f32 	[%r14+56], %f8;
$L__BB2_26:
	add.s32 	%r86, %r11, 16;
	setp.lt.u32 	%p33, %r11, 48;
	@%p33 bra 	$L__BB2_2;
	add.s32 	%r16, %r85, 2;
	setp.lt.u32 	%p34, %r85, 62;
	mov.u32 	%r85, %r16;
	@%p34 bra 	$L__BB2_1;
	bar.sync 	0;
	add.s32 	%r17, %r1, %r5;
	add.s32 	%r18, %r4, %r2;
	mov.b32 	%r87, 0;
	mov.u64 	%rd14, dB;
$L__BB2_29:
	add.s32 	%r20, %r18, %r87;
	add.s32 	%r21, %r87, %r5;
	mad.lo.s32 	%r22, %r21, 260, %r34;
	mul.wide.s32 	%rd13, %r20, 4096;
	add.s64 	%rd3, %rd14, %rd13;
	mov.b32 	%r88, 0;
$L__BB2_30:
	mov.u32 	%r23, %r88;
	setp.gt.u32 	%p35, %r21, 63;
	add.s32 	%r24, %r17, %r23;
	max.s32 	%r62, %r20, %r24;
	setp.ge.s32 	%p36, %r62, %r29;
	or.pred  	%p37, %p36, %p35;
	add.s32 	%r25, %r23, %r2;
	shl.b32 	%r63, %r25, 2;
	add.s32 	%r26, %r22, %r63;
	mul.wide.u32 	%rd15, %r24, 4;
	add.s64 	%rd4, %rd3, %rd15;
	@%p37 bra 	$L__BB2_33;
	setp.gt.u32 	%p38, %r25, 63;
	@%p38 bra 	$L__BB2_33;
	ld.shared.f32 	%f9, [%r26];
	st.global.f32 	[%rd4], %f9;
$L__BB2_33:
	setp.gt.u32 	%p39, %r21, 63;
	add.s32 	%r64, %r24, 2;
	max.s32 	%r65, %r20, %r64;
	setp.ge.s32 	%p40, %r65, %r29;
	or.pred  	%p41, %p40, %p39;
	@%p41 bra 	$L__BB2_36;
	add.s32 	%r66, %r25, 2;
	setp.gt.u32 	%p42, %r66, 63;
	@%p42 bra 	$L__BB2_36;
	ld.shared.f32 	%f10, [%r26+8];
	st.global.f32 	[%rd4+8], %f10;
$L__BB2_36:
	setp.gt.u32 	%p43, %r21, 63;
	add.s32 	%r67, %r24, 4;
	max.s32 	%r68, %r20, %r67;
	setp.ge.s32 	%p44, %r68, %r29;
	or.pred  	%p45, %p44, %p43;
	@%p45 bra 	$L__BB2_39;
	add.s32 	%r69, %r25, 4;
	setp.gt.u32 	%p46, %r69, 63;
	@%p46 bra 	$L__BB2_39;
	ld.shared.f32 	%f11, [%r26+16];
	st.global.f32 	[%rd4+16], %f11;
$L__BB2_39:
	setp.gt.u32 	%p47, %r21, 63;
	add.s32 	%r70, %r24, 6;
	max.s32 	%r71, %r20, %r70;
	setp.ge.s32 	%p48, %r71, %r29;
	or.pred  	%p49, %p48, %p47;
	@%p49 bra 	$L__BB2_42;
	add.s32 	%r72, %r25, 6;
	setp.gt.u32 	%p50, %r72, 63;
	@%p50 bra 	$L__BB2_42;
	ld.shared.f32 	%f12, [%r26+24];
	st.global.f32 	[%rd4+24], %f12;
$L__BB2_42:
	setp.gt.u32 	%p51, %r21, 63;
	add.s32 	%r73, %r24, 8;
	max.s32 	%r74, %r20, %r73;
	setp.ge.s32 	%p52, %r74, %r29;
	or.pred  	%p53, %p52, %p51;
	@%p53 bra 	$L__BB2_45;
	add.s32 	%r75, %r25, 8;
	setp.gt.u32 	%p54, %r75, 63;
	@%p54 bra 	$L__BB2_45;
	ld.shared.f32 	%f13, [%r26+32];
	st.global.f32 	[%rd4+32], %f13;
$L__BB2_45:
	setp.gt.u32 	%p55, %r21, 63;
	add.s32 	%r76, %r24, 10;
	max.s32 	%r77, %r20, %r76;
	setp.ge.s32 	%p56, %r77, %r29;
	or.pred  	%p57, %p56, %p55;
	@%p57 bra 	$L__BB2_48;
	add.s32 	%r78, %r25, 10;
	setp.gt.u32 	%p58, %r78, 63;
	@%p58 bra 	$L__BB2_48;
	ld.shared.f32 	%f14, [%r26+40];
	st.global.f32 	[%rd4+40], %f14;
$L__BB2_48:
	setp.gt.u32 	%p59, %r21, 63;
	add.s32 	%r79, %r24, 12;
	max.s32 	%r80, %r20, %r79;
	setp.ge.s32 	%p60, %r80, %r29;
	or.pred  	%p61, %p60, %p59;
	@%p61 bra 	$L__BB2_51;
	add.s32 	%r81, %r25, 12;
	setp.gt.u32 	%p62, %r81, 63;
	@%p62 bra 	$L__BB2_51;
	ld.shared.f32 	%f15, [%r26+48];
	st.global.f32 	[%rd4+48], %f15;
$L__BB2_51:
	setp.gt.u32 	%p63, %r21, 63;
	add.s32 	%r82, %r24, 14;
	max.s32 	%r83, %r20, %r82;
	setp.ge.s32 	%p64, %r83, %r29;
	or.pred  	%p65, %p64, %p63;
	@%p65 bra 	$L__BB2_54;
	add.s32 	%r84, %r25, 14;
	setp.gt.u32 	%p66, %r84, 63;
	@%p66 bra 	$L__BB2_54;
	ld.shared.f32 	%f16, [%r26+56];
	st.global.f32 	[%rd4+56], %f16;
$L__BB2_54:
	add.s32 	%r88, %r23, 16;
	setp.lt.u32 	%p67, %r23, 48;
	@%p67 bra 	$L__BB2_30;
	add.s32 	%r28, %r87, 2;
	setp.lt.u32 	%p68, %r87, 62;
	mov.u32 	%r87, %r28;
	@%p68 bra 	$L__BB2_29;
	ret;

}
	// .globl	_Z12trans_kerrrri
.visible .entry _Z12trans_kerrrri(
	.param .u32 _Z12trans_kerrrri_param_0
)
{
	.reg .pred 	%p<6>;
	.reg .b32 	%r<26>;
	.reg .b32 	%f<5>;
	.reg .b64 	%rd<11>;
	// demoted variable
	.shared .align 4 .b8 _ZZ12trans_kerrrriE3shu[4224];
	// demoted variable
	.shared .align 4 .b8 _ZZ12trans_kerrrriE3shd[4224];
	ld.param.u32 	%r8, [_Z12trans_kerrrri_param_0];
	mov.u32 	%r9, %ctaid.y;
	shl.b32 	%r10, %r9, 5;
	mov.u32 	%r1, %tid.y;
	add.s32 	%r2, %r10, %r1;
	mov.u32 	%r11, %ctaid.x;
	shl.b32 	%r12, %r11, 5;
	mov.u32 	%r3, %tid.x;
	add.s32 	%r4, %r12, %r3;
	add.s32 	%r5, %r12, %r1;
	add.s32 	%r6, %r10, %r3;
	setp.le.s32 	%p1, %r4, %r2;
	setp.ge.s32 	%p2, %r6, %r5;
	or.pred  	%p3, %p1, %p2;
	@%p3 bra 	$L__BB3_6;
	mul.wide.u32 	%rd3, %r2, 4096;
	mov.u64 	%rd4, dA;
	add.s64 	%rd5, %rd4, %rd3;
	mul.wide.u32 	%rd6, %r4, 4;
	add.s64 	%rd1, %rd5, %rd6;
	mov.u32 	%r13, _ZZ12trans_kerrrriE3shu;
	mad.lo.s32 	%r14, %r1, 132, %r13;
	shl.b32 	%r15, %r3, 2;
	add.s32 	%r7, %r14, %r15;
	max.s32 	%r16, %r2, %r4;
	setp.ge.s32 	%p4, %r16, %r8;
	@%p4 bra 	$L__BB3_3;
	ld.global.f32 	%f1, [%rd1];
	st.shared.f32 	[%r7], %f1;
$L__BB3_3:
	mul.wide.u32 	%rd7, %r5, 4096;
	add.s64 	%rd9, %rd4, %rd7;
	mul.wide.u32 	%rd10, %r6, 4;
	add.s64 	%rd2, %rd9, %rd10;
	max.s32 	%r17, %r5, %r6;
	setp.ge.s32 	%p5, %r17, %r8;
	@%p5 bra 	$L__BB3_5;
	ld.global.f32 	%f2, [%rd2];
	mov.u32 	%r18, _ZZ12trans_kerrrriE3shd;
	mad.lo.s32 	%r19, %r1, 132, %r18;
	add.s32 	%r21, %r19, %r15;
	st.shared.f32 	[%r21], %f2;
$L__BB3_5:
	bar.sync 	0;
	ld.shared.f32 	%f3, [%r7];
	st.global.f32 	[%rd1], %f3;
	mov.u32 	%r22, _ZZ12trans_kerrrriE3shd;
	mad.lo.s32 	%r23, %r3, 132, %r22;
	shl.b32 	%r24, %r1, 2;
	add.s32 	%r25, %r23, %r24;
	ld.shared.f32 	%f4, [%r25];
	st.global.f32 	[%rd2], %f4;
$L__BB3_6:
	ret;

}


// ===== COMPILED SASS (sm_100) =====

	.target	sm_100

	.elftype	@"ET_EXEC"


//--------------------- .note.nv.tkinfo           --------------------------
	.section	.note.nv.tkinfo,"",@"SHT_NOTE"
	.sectionflags	@"SHF_NOTE_NV_TKINFO"
	.tkinfo
        /*0018*/ 	.word	0x00000002
        /*0030*/ 	.string	""
        /*0030*/ 	.string	"ptxas"
        /*0030*/ 	.string	"Cuda compilation tools, release 13.0, V13.0.88"
        /*0030*/ 	.string	"Build cuda_13.0.r13.0/compiler.36424714_0"
        /*0030*/ 	.string	"-arch sm_100 -m 64 "



//--------------------- .note.nv.cuinfo           --------------------------
	.section	.note.nv.cuinfo,"",@"SHT_NOTE"
	.sectionflags	@"SHF_NOTE_NV_CUINFO"
        /*0018*/ 	.short	0x0002
        /*001a*/ 	.short	0x0064
        /*001c*/ 	.short	0x0082
	.zero		2


//--------------------- .nv.info                  --------------------------
	.section	.nv.info,"",@"SHT_CUDA_INFO"
	.align	4


	//----- nvinfo : EIATTR_REGCOUNT
	.align		4
        /*0000*/ 	.byte	0x04, 0x2f
        /*0002*/ 	.short	(.L_3 - .L_2)
	.align		4
.L_2:
        /*0004*/ 	.word	index@(_Z9trans_keri)
        /*0008*/ 	.word	0x0000000c


	//----- nvinfo : EIATTR_FRAME_SIZE
	.align		4
.L_3:
        /*000c*/ 	.byte	0x04, 0x11
        /*000e*/ 	.short	(.L_5 - .L_4)
	.align		4
.L_4:
        /*0010*/ 	.word	index@(_Z9trans_keri)
        /*0014*/ 	.word	0x00000000


	//----- nvinfo : EIATTR_REGCOUNT
	.align		4
.L_5:
        /*0018*/ 	.byte	0x04, 0x2f
        /*001a*/ 	.short	(.L_7 - .L_6)
	.align		4
.L_6:
        /*001c*/ 	.word	index@(_Z10trans_kerri)
        /*0020*/ 	.word	0x0000000e


	//----- nvinfo : EIATTR_FRAME_SIZE
	.align		4
.L_7:
        /*0024*/ 	.byte	0x04, 0x11
        /*0026*/ 	.short	(.L_9 - .L_8)
	.align		4
.L_8:
        /*0028*/ 	.word	index@(_Z10trans_kerri)
        /*002c*/ 	.word	0x00000000


	//----- nvinfo : EIATTR_REGCOUNT
	.align		4
.L_9:
        /*0030*/ 	.byte	0x04, 0x2f
        /*0032*/ 	.short	(.L_11 - .L_10)
	.align		4
.L_10:
        /*0034*/ 	.word	index@(_Z11trans_kerrri)
        /*0038*/ 	.word	0x00000020


	//----- nvinfo : EIATTR_FRAME_SIZE
	.align		4
.L_11:
        /*003c*/ 	.byte	0x04, 0x11
        /*003e*/ 	.short	(.L_13 - .L_12)
	.align		4
.L_12:
        /*0040*/ 	.word	index@(_Z11trans_kerrri)
        /*0044*/ 	.word	0x00000000


	//----- nvinfo : EIATTR_REGCOUNT
	.align		4
.L_13:
        /*0048*/ 	.byte	0x04, 0x2f
        /*004a*/ 	.short	(.L_15 - .L_14)
	.align		4
.L_14:
        /*004c*/ 	.word	index@(_Z12trans_kerrrri)
        /*0050*/ 	.word	0x00000010


	//----- nvinfo : EIATTR_FRAME_SIZE
	.align		4
.L_15:
        /*0054*/ 	.byte	0x04, 0x11
        /*0056*/ 	.short	(.L_17 - .L_16)
	.align		4
.L_16:
        /*0058*/ 	.word	index@(_Z12trans_kerrrri)
        /*005c*/ 	.word	0x00000000


	//----- nvinfo : EIATTR_MIN_STACK_SIZE
	.align		4
.L_17:
        /*0060*/ 	.byte	0x04, 0x12
        /*0062*/ 	.short	(.L_19 - .L_18)
	.align		4
.L_18:
        /*0064*/ 	.word	index@(_Z12trans_kerrrri)
        /*0068*/ 	.word	0x00000000


	//----- nvinfo : EIATTR_MIN_STACK_SIZE
	.align		4
.L_19:
        /*006c*/ 	.byte	0x04, 0x12
        /*006e*/ 	.short	(.L_21 - .L_20)
	.align		4
.L_20:
        /*0070*/ 	.word	index@(_Z11trans_kerrri)
        /*0074*/ 	.word	0x00000000


	//----- nvinfo : EIATTR_MIN_STACK_SIZE
	.align		4
.L_21:
        /*0078*/ 	.byte	0x04, 0x12
        /*007a*/ 	.short	(.L_23 - .L_22)
	.align		4
.L_22:
        /*007c*/ 	.word	index@(_Z10trans_kerri)
        /*0080*/ 	.word	0x00000000


	//----- nvinfo : EIATTR_MIN_STACK_SIZE
	.align		4
.L_23:
        /*0084*/ 	.byte	0x04, 0x12
        /*0086*/ 	.short	(.L_25 - .L_24)
	.align		4
.L_24:
        /*0088*/ 	.word	index@(_Z9trans_keri)
        /*008c*/ 	.word	0x00000000
.L_25:


//--------------------- .nv.compat                --------------------------
	.section	.nv.compat,"",@"SHT_CUDA_COMPAT_INFO"
	.align	4
        /*0000*/ 	.byte	0x02, 0x09, 0x00, 0x00, 0x02, 0x02, 0x01, 0x00, 0x02, 0x05, 0x05, 0x00, 0x03, 0x07, 0x01, 0x01
        /*0010*/ 	.byte	0x02, 0x03, 0x00, 0x00, 0x02, 0x06, 0x01, 0x00, 0x04, 0x0b, 0x08, 0x00, 0x09, 0x00, 0x00, 0x00
        /*0020*/ 	.byte	0x00, 0x00, 0x00, 0x00


//--------------------- .nv.info._Z12trans_kerrrri --------------------------
	.section	.nv.info._Z12trans_kerrrri,"",@"SHT_CUDA_INFO"
	.sectionflags	@""
	.align	4


	//----- nvinfo : EIATTR_CUDA_API_VERSION
	.align		4
        /*0000*/ 	.byte	0x04, 0x37
        /*0002*/ 	.short	(.L_27 - .L_26)
.L_26:
        /*0004*/ 	.word	0x00000082


	//----- nvinfo : EIATTR_KPARAM_INFO
	.align		4
.L_27:
        /*0008*/ 	.byte	0x04, 0x17
        /*000a*/ 	.short	(.L_29 - .L_28)
.L_28:
        /*000c*/ 	.word	0x00000000
        /*0010*/ 	.short	0x0000
        /*0012*/ 	.short	0x0000
        /*0014*/ 	.byte	0x00, 0xf0, 0x11, 0x00


	//----- nvinfo : EIATTR_SPARSE_MMA_MASK
	.align		4
.L_29:
        /*0018*/ 	.byte	0x03, 0x50
        /*001a*/ 	.short	0x0000


	//----- nvinfo : EIATTR_MAXREG_COUNT
	.align		4
        /*001c*/ 	.byte	0x03, 0x1b
        /*001e*/ 	.short	0x00ff


	//----- nvinfo : EIATTR_NUM_BARRIERS
	.align		4
        /*0020*/ 	.byte	0x02, 0x4c
        /*0022*/ 	.byte	0x01
	.zero		1


	//----- nvinfo : EIATTR_MERCURY_ISA_VERSION
	.align		4
        /*0024*/ 	.byte	0x03, 0x5f
        /*0026*/ 	.short	0x0101


	//----- nvinfo : EIATTR_VRC_CTA_INIT_COUNT
	.align		4
        /*0028*/ 	.byte	0x02, 0x4a
	.zero		1
	.zero		1


	//----- nvinfo : EIATTR_EXIT_INSTR_OFFSETS
	.align		4
        /*002c*/ 	.byte	0x04, 0x1c
        /*002e*/ 	.short	(.L_31 - .L_30)


	//   ....[0]....
.L_30:
        /*0030*/ 	.word	0x000000b0


	//   ....[1]....
        /*0034*/ 	.word	0x000002b0


	//----- nvinfo : EIATTR_CBANK_PARAM_SIZE
	.align		4
.L_31:
        /*0038*/ 	.byte	0x03, 0x19
        /*003a*/ 	.short	0x0004


	//----- nvinfo : EIATTR_PARAM_CBANK
	.align		4
        /*003c*/ 	.byte	0x04, 0x0a
        /*003e*/ 	.short	(.L_33 - .L_32)
	.align		4
.L_32:
        /*0040*/ 	.word	index@(.nv.constant0._Z12trans_kerrrri)
        /*0044*/ 	.short	0x0380
        /*0046*/ 	.short	0x0004


	//----- nvinfo : EIATTR_SW_WAR
	.align		4
.L_33:
        /*0048*/ 	.byte	0x04, 0x36
        /*004a*/ 	.short	(.L_35 - .L_34)
.L_34:
        /*004c*/ 	.word	0x00000008
.L_35:


//--------------------- .nv.info._Z11trans_kerrri --------------------------
	.section	.nv.info._Z11trans_kerrri,"",@"SHT_CUDA_INFO"
	.sectionflags	@""
	.align	4


	//----- nvinfo : EIATTR_CUDA_API_VERSION
	.align		4
        /*0000*/ 	.byte	0x04, 0x37
        /*0002*/ 	.short	(.L_37 - .L_36)
.L_36:
        /*0004*/ 	.word	0x00000082


	//----- nvinfo : EIATTR_KPARAM_INFO
	.align		4
.L_37:
        /*0008*/ 	.byte	0x04, 0x17
        /*000a*/ 	.short	(.L_39 - .L_38)
.L_38:
        /*000c*/ 	.word	0x00000000
        /*0010*/ 	.short	0x0000
        /*0012*/ 	.short	0x0000
        /*0014*/ 	.byte	0x00, 0xf0, 0x11, 0x00


	//----- nvinfo : EIATTR_SPARSE_MMA_MASK
	.align		4
.L_39:
        /*0018*/ 	.byte	0x03, 0x50
        /*001a*/ 	.short	0x0000


	//----- nvinfo : EIATTR_MAXREG_COUNT
	.align		4
        /*001c*/ 	.byte	0x03, 0x1b
        /*001e*/ 	.short	0x00ff


	//----- nvinfo : EIATTR_NUM_BARRIERS
	.align		4
        /*0020*/ 	.byte	0x02, 0x4c
        /*0022*/ 	.byte	0x01
	.zero		1


	//----- nvinfo : EIATTR_MERCURY_ISA_VERSION
	.align		4
        /*0024*/ 	.byte	0x03, 0x5f
        /*0026*/ 	.short	0x0101


	//----- nvinfo : EIATTR_VRC_CTA_INIT_COUNT
	.align		4
        /*0028*/ 	.byte	0x02, 0x4a
	.zero		1
	.zero		1


	//----- nvinfo : EIATTR_EXIT_INSTR_OFFSETS
	.align		4
        /*002c*/ 	.byte	0x04, 0x1c
        /*002e*/ 	.short	(.L_41 - .L_40)


	//   ....[0]....
.L_40:
        /*0030*/ 	.word	0x00001c70


	//----- nvinfo : EIATTR_CBANK_PARAM_SIZE
	.align		4
.L_41:
        /*0034*/ 	.byte	0x03, 0x19
        /*0036*/ 	.short	0x0004


	//----- nvinfo : EIATTR_PARAM_CBANK
	.align		4
        /*0038*/ 	.byte	0x04, 0x0a
        /*003a*/ 	.short	(.L_43 - .L_42)
	.align		4
.L_42:
        /*003c*/ 	.word	index@(.nv.constant0._Z11trans_kerrri)
        /*0040*/ 	.short	0x0380
        /*0042*/ 	.short	0x0004


	//----- nvinfo : EIATTR_SW_WAR
	.align		4
.L_43:
        /*0044*/ 	.byte	0x04, 0x36
        /*0046*/ 	.short	(.L_45 - .L_44)
.L_44:
        /*0048*/ 	.word	0x00000008
.L_45:


//--------------------- .nv.info._Z10trans_kerri  --------------------------
	.section	.nv.info._Z10trans_kerri,"",@"SHT_CUDA_INFO"
	.sectionflags	@""
	.align	4


	//----- nvinfo : EIATTR_CUDA_API_VERSION
	.align		4
        /*0000*/ 	.byte	0x04, 0x37
        /*0002*/ 	.short	(.L_47 - .L_46)
.L_46:
        /*0004*/ 	.word	0x00000082


	//----- nvinfo : EIATTR_KPARAM_INFO
	.align		4
.L_47:
        /*0008*/ 	.byte	0x04, 0x17
        /*000a*/ 	.short	(.L_49 - .L_48)
.L_48:
        /*000c*/ 	.word	0x00000000
        /*0010*/ 	.short	0x0000
        /*0012*/ 	.short	0x0000
        /*0014*/ 	.byte	0x00, 0xf0, 0x11, 0x00


	//----- nvinfo : EIATTR_SPARSE_MMA_MASK
	.align		4
.L_49:
        /*0018*/ 	.byte	0x03, 0x50
        /*001a*/ 	.short	0x0000


	//----- nvinfo : EIATTR_MAXREG_COUNT
	.align		4
        /*001c*/ 	.byte	0x03, 0x1b
        /*001e*/ 	.short	0x00ff


	//----- nvinfo : EIATTR_NUM_BARRIERS
	.align		4
        /*0020*/ 	.byte	0x02, 0x4c
        /*0022*/ 	.byte	0x01
	.zero		1


	//----- nvinfo : EIATTR_MERCURY_ISA_VERSION
	.align		4
        /*0024*/ 	.byte	0x03, 0x5f
        /*0026*/ 	.short	0x0101


	//----- nvinfo : EIATTR_VRC_CTA_INIT_COUNT
	.align		4
        /*0028*/ 	.byte	0x02, 0x4a
	.zero		1
	.zero		1


	//----- nvinfo : EIATTR_EXIT_INSTR_OFFSETS
	.align		4
        /*002c*/ 	.byte	0x04, 0x1c
        /*002e*/ 	.short	(.L_51 - .L_50)


	//   ....[0]....
.L_50:
        /*0030*/ 	.word	0x000001a0


	//   ....[1]....
        /*0034*/ 	.word	0x00000250


	//----- nvinfo : EIATTR_CBANK_PARAM_SIZE
	.align		4
.L_51:
        /*0038*/ 	.byte	0x03, 0x19
        /*003a*/ 	.short	0x0004


	//----- nvinfo : EIATTR_PARAM_CBANK
	.align		4
        /*003c*/ 	.byte	0x04, 0x0a
        /*003e*/ 	.short	(.L_53 - .L_52)
	.align		4
.L_52:
        /*0040*/ 	.word	index@(.nv.constant0._Z10trans_kerri)
        /*0044*/ 	.short	0x0380
        /*0046*/ 	.short	0x0004


	//----- nvinfo : EIATTR_SW_WAR
	.align		4
.L_53:
        /*0048*/ 	.byte	0x04, 0x36
        /*004a*/ 	.short	(.L_55 - .L_54)
.L_54:
        /*004c*/ 	.word	0x00000008
.L_55:


//--------------------- .nv.info._Z9trans_keri    --------------------------
	.section	.nv.info._Z9trans_keri,"",@"SHT_CUDA_INFO"
	.sectionflags	@""
	.align	4


	//----- nvinfo : EIATTR_CUDA_API_VERSION
	.align		4
        /*0000*/ 	.byte	0x04, 0x37
        /*0002*/ 	.short	(.L_57 - .L_56)
.L_56:
        /*0004*/ 	.word	0x00000082


	//----- nvinfo : EIATTR_KPARAM_INFO
	.align		4
.L_57:
        /*0008*/ 	.byte	0x04, 0x17
        /*000a*/ 	.short	(.L_59 - .L_58)
.L_58:
        /*000c*/ 	.word	0x00000000
        /*0010*/ 	.short	0x0000
        /*0012*/ 	.short	0x0000
        /*0014*/ 	.byte	0x00, 0xf0, 0x11, 0x00


	//----- nvinfo : EIATTR_SPARSE_MMA_MASK
	.align		4
.L_59:
        /*0018*/ 	.byte	0x03, 0x50
        /*001a*/ 	.short	0x0000


	//----- nvinfo : EIATTR_MAXREG_COUNT
	.align		4
        /*001c*/ 	.byte	0x03, 0x1b
        /*001e*/ 	.short	0x00ff


	//----- nvinfo : EIATTR_MERCURY_ISA_VERSION
	.align		4
        /*0020*/ 	.byte	0x03, 0x5f
        /*0022*/ 	.short	0x0101


	//----- nvinfo : EIATTR_VRC_CTA_INIT_COUNT
	.align		4
        /*0024*/ 	.byte	0x02, 0x4a
	.zero		1
	.zero		1


	//----- nvinfo : EIATTR_EXIT_INSTR_OFFSETS
	.align		4
        /*0028*/ 	.byte	0x04, 0x1c
        /*002a*/ 	.short	(.L_61 - .L_60)


	//   ....[0]....
.L_60:
        /*002c*/ 	.word	0x000000d0


	//   ....[1]....
        /*0030*/ 	.word	0x00000170


	//----- nvinfo : EIATTR_CBANK_PARAM_SIZE
	.align		4
.L_61:
        /*0034*/ 	.byte	0x03, 0x19
        /*0036*/ 	.short	0x0004


	//----- nvinfo : EIATTR_PARAM_CBANK
	.align		4
        /*0038*/ 	.byte	0x04, 0x0a
        /*003a*/ 	.short	(.L_63 - .L_62)
	.align		4
.L_62:
        /*003c*/ 	.word	index@(.nv.constant0._Z9trans_keri)
        /*0040*/ 	.short	0x0380
        /*0042*/ 	.short	0x0004


	//----- nvinfo : EIATTR_SW_WAR
	.align		4
.L_63:
        /*0044*/ 	.byte	0x04, 0x36
        /*0046*/ 	.short	(.L_65 - .L_64)
.L_64:
        /*0048*/ 	.word	0x00000008
.L_65:


//--------------------- .nv.callgraph             --------------------------
	.section	.nv.callgraph,"",@"SHT_CUDA_CALLGRAPH"
	.align	4
	.sectionentsize	8
	.align		4
        /*0000*/ 	.word	0x00000000
	.align		4
        /*0004*/ 	.word	0xffffffff
	.align		4
        /*0008*/ 	.word	0x00000000
	.align		4
        /*000c*/ 	.word	0xfffffffe
	.align		4
        /*0010*/ 	.word	0x00000000
	.align		4
        /*0014*/ 	.word	0xfffffffd
	.align		4
        /*0018*/ 	.word	0x00000000
	.align		4
        /*001c*/ 	.word	0xfffffffc


//--------------------- .nv.constant4             --------------------------
	.section	.nv.constant4,"a",@progbits
	.align	8
	.align		8
.nv.constant4:
        /*0000*/ 	.dword	dA
	.align		8
        /*0008*/ 	.dword	dB


//--------------------- .text._Z12trans_kerrrri   --------------------------
	.section	.text._Z12trans_kerrrri,"ax",@progbits
	.align	128
        .global         _Z12trans_kerrrri
        .type           _Z12trans_kerrrri,@function
        .size           _Z12trans_kerrrri,(.L_x_6 - _Z12trans_kerrrri)
        .other          _Z12trans_kerrrri,@"STO_CUDA_ENTRY STV_DEFAULT"
_Z12trans_kerrrri:
.text._Z12trans_kerrrri:
[----:B------:R-:W-:Y:S01]  /*0000*/  LDC R1, c[0x0][0x37c] ;  /* 0x0000df00ff017b82 */ /* 0x000fe20000000800 */
[----:B------:R-:W0:Y:S01]  /*0010*/  S2R R3, SR_CTAID.Y ;  /* 0x0000000000037919 */ /* 0x000e220000002600 */
[----:B------:R-:W1:Y:S01]  /*0020*/  S2R R0, SR_TID.Y ;  /* 0x0000000000007919 */ /* 0x000e620000002200 */
[----:B------:R-:W0:Y:S01]  /*0030*/  S2R R6, SR_TID.X ;  /* 0x0000000000067919 */ /* 0x000e220000002100 */
[----:B------:R-:W2:Y:S01]  /*0040*/  S2R R5, SR_CTAID.X ;  /* 0x0000000000057919 */ /* 0x000ea20000002500 */
[C---:B0-----:R-:W-:Y:S01]  /*0050*/  IMAD R10, R3.reuse, 0x20, R6 ;  /* 0x00000020030a7824 */ /* 0x041fe200078e0206 */
[----:B-1----:R-:W-:Y:S01]  /*0060*/  LEA R3, R3, R0, 0x5 ;  /* 0x0000000003037211 */ /* 0x002fe200078e28ff */
[C---:B--2---:R-:W-:Y:S02]  /*0070*/  IMAD R7, R5.reuse, 0x20, R0 ;  /* 0x0000002005077824 */ /* 0x044fe400078e0200 */
[----:B------:R-:W-:-:S03]  /*0080*/  IMAD R8, R5, 0x20, R6 ;  /* 0x0000002005087824 */ /* 0x000fc600078e0206 */
[----:B------:R-:W-:-:S04]  /*0090*/  ISETP.GE.AND P0, PT, R10, R7, PT ;  /* 0x000000070a00720c */ /* 0x000fc80003f06270 */
[----:B------:R-:W-:-:S13]  /*00a0*/  ISETP.LE.OR P0, PT, R8, R3, P0 ;  /* 0x000000030800720c */ /* 0x000fda0000703670 */
[----:B------:R-:W-:Y:S05]  /*00b0*/  @P0 EXIT ;  /* 0x000000000000094d */ /* 0x000fea0003800000 */
[----:B------:R-:W0:Y:S01]  /*00c0*/  LDC.64 R4, c[0x4][RZ] ;  /* 0x01000000ff047b82 */ /* 0x000e220000000a00 */
[----:B------:R-:W1:Y:S01]  /*00d0*/  LDCU UR6, c[0x0][0x380] ;  /* 0x00007000ff0677ac */ /* 0x000e620008000800 */
[----:B------:R-:W-:Y:S02]  /*00e0*/  VIMNMX R2, PT, PT, R3, R8, !PT ;  /* 0x0000000803027248 */ /* 0x000fe40007fe0100 */
[----:B------:R-:W-:Y:S01]  /*00f0*/  VIMNMX R9, PT, PT, R7, R10, !PT ;  /* 0x0000000a07097248 */ /* 0x000fe20007fe0100 */
[----:B------:R-:W2:Y:S01]  /*0100*/  LDCU.64 UR4, c[0x0][0x358] ;  /* 0x00006b00ff0477ac */ /* 0x000ea20008000a00 */
[----:B-1----:R-:W-:Y:S02]  /*0110*/  ISETP.GE.AND P0, PT, R2, UR6, PT ;  /* 0x0000000602007c0c */ /* 0x002fe4000bf06270 */
[----:B------:R-:W-:Y:S01]  /*0120*/  ISETP.GE.AND P1, PT, R9, UR6, PT ;  /* 0x0000000609007c0c */ /* 0x000fe2000bf26270 */
[----:B0-----:R-:W-:-:S04]  /*0130*/  IMAD.WIDE.U32 R2, R3, 0x1000, R4 ;  /* 0x0000100003027825 */ /* 0x001fc800078e0004 */
[----:B------:R-:W-:-:S04]  /*0140*/  IMAD.WIDE.U32 R4, R7, 0x1000, R4 ;  /* 0x0000100007047825 */ /* 0x000fc800078e0004 */
[----:B------:R-:W-:-:S04]  /*0150*/  IMAD.WIDE.U32 R2, R8, 0x4, R2 ;  /* 0x0000000408027825 */ /* 0x000fc800078e0002 */
[----:B------:R-:W-:Y:S01]  /*0160*/  IMAD.WIDE.U32 R4, R10, 0x4, R4 ;  /* 0x000000040a047825 */ /* 0x000fe200078e0004 */
[----:B--2---:R-:W2:Y:S04]  /*0170*/  @!P0 LDG.E R8, desc[UR4][R2.64] ;  /* 0x0000000402088981 */ /* 0x004ea8000c1e1900 */
[----:B------:R-:W3:Y:S01]  /*0180*/  @!P1 LDG.E R9, desc[UR4][R4.64] ;  /* 0x0000000404099981 */ /* 0x000ee2000c1e1900 */
[----:B------:R-:W-:Y:S01]  /*0190*/  MOV R7, 0x400 ;  /* 0x0000040000077802 */ /* 0x000fe20000000f00 */
[----:B------:R-:W0:Y:S03]  /*01a0*/  S2R R11, SR_CgaCtaId ;  /* 0x00000000000b7919 */ /* 0x000e260000008800 */
[----:B------:R-:W-:-:S02]  /*01b0*/  IADD3 R10, PT, PT, R7, 0x1080, RZ ;  /* 0x00001080070a7810 */ /* 0x000fc40007ffe0ff */
[C---:B0-----:R-:W-:Y:S02]  /*01c0*/  LEA R7, R11.reuse, R7, 0x18 ;  /* 0x000000070b077211 */ /* 0x041fe400078ec0ff */
[----:B------:R-:W-:-:S03]  /*01d0*/  LEA R11, R11, R10, 0x18 ;  /* 0x0000000a0b0b7211 */ /* 0x000fc600078ec0ff */
[C---:B------:R-:W-:Y:S02]  /*01e0*/  IMAD R7, R0.reuse, 0x84, R7 ;  /* 0x0000008400077824 */ /* 0x040fe400078e0207 */
[--C-:B------:R-:W-:Y:S02]  /*01f0*/  @!P1 IMAD R13, R0, 0x84, R11.reuse ;  /* 0x00000084000d9824 */ /* 0x100fe400078e020b */
[C---:B------:R-:W-:Y:S02]  /*0200*/  IMAD R11, R6.reuse, 0x84, R11 ;  /* 0x00000084060b7824 */ /* 0x040fe400078e020b */
[C---:B------:R-:W-:Y:S01]  /*0210*/  IMAD R7, R6.reuse, 0x4, R7 ;  /* 0x0000000406077824 */ /* 0x040fe200078e0207 */
[----:B------:R-:W-:Y:S01]  /*0220*/  @!P1 LEA R6, R6, R13, 0x2 ;  /* 0x0000000d06069211 */ /* 0x000fe200078e10ff */
[----:B------:R-:W-:-:S03]  /*0230*/  IMAD R0, R0, 0x4, R11 ;  /* 0x0000000400007824 */ /* 0x000fc600078e020b */
[----:B--2---:R-:W-:Y:S04]  /*0240*/  @!P0 STS [R7], R8 ;  /* 0x0000000807008388 */ /* 0x004fe80000000800 */
[----:B---3--:R-:W-:Y:S01]  /*0250*/  @!P1 STS [R6], R9 ;  /* 0x0000000906009388 */ /* 0x008fe20000000800 */
[----:B------:R-:W-:Y:S06]  /*0260*/  BAR.SYNC.DEFER_BLOCKING 0x0 ;  /* 0x0000000000007b1d */ /* 0x000fec0000010000 */
[----:B------:R-:W0:Y:S04]  /*0270*/  LDS R11, [R7] ;  /* 0x00000000070b7984 */ /* 0x000e280000000800 */
[----:B------:R-:W1:Y:S04]  /*0280*/  LDS R13, [R0] ;  /* 0x00000000000d7984 */ /* 0x000e680000000800 */
[----:B0-----:R-:W-:Y:S04]  /*0290*/  STG.E desc[UR4][R2.64], R11 ;  /* 0x0000000b02007986 */ /* 0x001fe8000c101904 */
[----:B-1----:R-:W-:Y:S01]  /*02a0*/  STG.E desc[UR4][R4.64], R13 ;  /* 0x0000000d04007986 */ /* 0x002fe2000c101904 */
[----:B------:R-:W-:Y:S05]  /*02b0*/  EXIT ;  /* 0x000000000000794d */ /* 0x000fea0003800000 */
.L_x_0:
[----:B------:R-:W-:-:S00]  /*02c0*/  BRA `(.L_x_0) ;  /* 0xfffffffc00fc7947 */ /* 0x000fc0000383ffff */
[----:B------:R-:W-:-:S00]  /*02d0*/  NOP ;  /* 0x0000000000007918 */ /* 0x000fc00000000000 */
        /* <DEDUP_REMOVED lines=10> */
.L_x_6:


//--------------------- .text._Z11trans_kerrri    --------------------------
	.section	.text._Z11trans_kerrri,"ax",@progbits
	.align	128
        .global         _Z11trans_kerrri
        .type           _Z11trans_kerrri,@function
        .size           _Z11trans_kerrri,(.L_x_7 - _Z11trans_kerrri)
        .other          _Z11trans_kerrri,@"STO_CUDA_ENTRY STV_DEFAULT"
_Z11trans_kerrri:
.text._Z11trans_kerrri:
[----:B------:R-:W-:Y:S01]  /*0000*/  LDC R1, c[0x0][0x37c] ;  /* 0x0000df00ff017b82 */ /* 0x000fe20000000800 */
[----:B------:R-:W0:Y:S07]  /*0010*/  S2R R13, SR_CTAID.X ;  /* 0x00000000000d7919 */ /* 0x000e2e0000002500 */
[----:B------:R-:W1:Y:S01]  /*0020*/  LDC.64 R2, c[0x4][RZ] ;  /* 0x01000000ff027b82 */ /* 0x000e620000000a00 */
[----:B------:R-:W-:Y:S01]  /*0030*/  MOV R11, 0x400 ;  /* 0x00000400000b7802 */ /* 0x000fe20000000f00 */
[----:B------:R-:W2:Y:S01]  /*0040*/  LDCU.64 UR6, c[0x0][0x358] ;  /* 0x00006b00ff0677ac */ /* 0x000ea20008000a00 */
[----:B------:R-:W0:Y:S01]  /*0050*/  S2R R0, SR_TID.X ;  /* 0x0000000000007919 */ /* 0x000e220000002100 */
[----:B------:R-:W3:Y:S01]  /*0060*/  LDCU UR5, c[0x0][0x380] ;  /* 0x00007000ff0577ac */ /* 0x000ee20008000800 */
[----:B------:R-:W4:Y:S01]  /*0070*/  S2R R4, SR_CgaCtaId ;  /* 0x0000000000047919 */ /* 0x000f220000008800 */
[----:B------:R-:W-:Y:S01]  /*0080*/  UMOV UR4, URZ ;  /* 0x000000ff00047c82 */ /* 0x000fe20008000000 */
[----:B------:R-:W5:Y:S01]  /*0090*/  S2R R15, SR_CTAID.Y ;  /* 0x00000000000f7919 */ /* 0x000f620000002600 */
[----:B------:R-:W5:Y:S01]  /*00a0*/  S2R R10, SR_TID.Y ;  /* 0x00000000000a7919 */ /* 0x000f620000002200 */
[----:B0-----:R-:W-:Y:S01]  /*00b0*/  IMAD R19, R13, 0x40, R0 ;  /* 0x000000400d137824 */ /* 0x001fe200078e0200 */
[----:B----4-:R-:W-:-:S04]  /*00c0*/  LEA R11, R4, R11, 0x18 ;  /* 0x0000000b040b7211 */ /* 0x010fc800078ec0ff */
[----:B------:R-:W-:Y:S01]  /*00d0*/  SHF.R.S32.HI R12, RZ, 0x1f, R19 ;  /* 0x0000001fff0c7819 */ /* 0x000fe20000011413 */
[----:B--23-5:R-:W-:-:S07]  /*00e0*/  IMAD R20, R15, 0x40, R10 ;  /* 0x000000400f147824 */ /* 0x02cfce00078e020a */
.L_x_1:
[----:B------:R-:W-:Y:S02]  /*00f0*/  VIADD R18, R10, UR4 ;  /* 0x000000040a127c36 */ /* 0x000fe40008000000 */
[----:B------:R-:W-:Y:S02]  /*0100*/  VIADD R14, R20, UR4 ;  /* 0x00000004140e7c36 */ /* 0x000fe40008000000 */
[----:B------:R-:W-:Y:S01]  /*0110*/  VIADD R6, R0, 0x2 ;  /* 0x0000000200067836 */ /* 0x000fe20000000000 */
[----:B------:R-:W-:Y:S02]  /*0120*/  ISETP.GT.U32.AND P1, PT, R18, 0x3f, PT ;  /* 0x0000003f1200780c */ /* 0x000fe40003f24070 */
[----:B------:R-:W-:-:S04]  /*0130*/  VIADDMNMX R4, R19, 0x2, R14, !PT ;  /* 0x0000000213047846 */ /* 0x000fc8000780010e */
[----:B------:R-:W-:Y:S01]  /*0140*/  ISETP.GE.OR P5, PT, R4, UR5, P1 ;  /* 0x0000000504007c0c */ /* 0x000fe20008fa6670 */
[----:B-1----:R-:W-:-:S03]  /*0150*/  IMAD.WIDE.U32 R4, R14, 0x1000, R2 ;  /* 0x000010000e047825 */ /* 0x002fc600078e0002 */
[----:B------:R-:W-:Y:S02]  /*0160*/  ISETP.GT.U32.OR P5, PT, R6, 0x3f, P5 ;  /* 0x0000003f0600780c */ /* 0x000fe40002fa4470 */
[----:B------:R-:W-:-:S04]  /*0170*/  LEA R8, P0, R19, R4, 0x2 ;  /* 0x0000000413087211 */ /* 0x000fc800078010ff */
[----:B0-----:R-:W-:-:S07]  /*0180*/  LEA.HI.X R9, R19, R5, R12, 0x2, P0 ;  /* 0x0000000513097211 */ /* 0x001fce00000f140c */
[----:B------:R-:W2:Y:S01]  /*0190*/  @!P5 LDG.E R17, desc[UR6][R8.64+0x8] ;  /* 0x000008060811d981 */ /* 0x000ea2000c1e1900 */
[C-C-:B------:R-:W-:Y:S01]  /*01a0*/  VIADDMNMX R6, R19.reuse, 0x4, R14.reuse, !PT ;  /* 0x0000000413067846 */ /* 0x140fe2000780010e */
[----:B------:R-:W-:Y:S01]  /*01b0*/  IMAD R21, R18, 0x104, R11 ;  /* 0x0000010412157824 */ /* 0x000fe200078e020b */
[C-C-:B------:R-:W-:Y:S02]  /*01c0*/  VIADDMNMX R7, R19.reuse, 0x6, R14.reuse, !PT ;  /* 0x0000000613077846 */ /* 0x140fe4000780010e */
[----:B------:R-:W-:Y:S01]  /*01d0*/  ISETP.GE.OR P2, PT, R6, UR5, P1 ;  /* 0x0000000506007c0c */ /* 0x000fe20008f46670 */
[----:B------:R-:W-:Y:S01]  /*01e0*/  IMAD R18, R0, 0x4, R21 ;  /* 0x0000000400127824 */ /* 0x000fe200078e0215 */
[--C-:B------:R-:W-:Y:S02]  /*01f0*/  VIADDMNMX R6, R19, 0xa, R14.reuse, !PT ;  /* 0x0000000a13067846 */ /* 0x100fe4000780010e */
[----:B------:R-:W-:Y:S02]  /*0200*/  ISETP.GE.OR P0, PT, R7, UR5, P1 ;  /* 0x0000000507007c0c */ /* 0x000fe40008f06670 */
[----:B------:R-:W-:Y:S01]  /*0210*/  ISETP.GE.OR P3, PT, R6, UR5, P1 ;  /* 0x0000000506007c0c */ /* 0x000fe20008f66670 */
[----:B------:R-:W-:Y:S01]  /*0220*/  VIADD R6, R0, 0x4 ;  /* 0x0000000400067836 */ /* 0x000fe20000000000 */
[----:B------:R-:W-:-:S02]  /*0230*/  VIADDMNMX R7, R19, 0xc, R14, !PT ;  /* 0x0000000c13077846 */ /* 0x000fc4000780010e */
[C---:B------:R-:W-:Y:S02]  /*0240*/  VIADDMNMX R16, R19.reuse, 0x8, R14, !PT ;  /* 0x0000000813107846 */ /* 0x040fe4000780010e */
[----:B------:R-:W-:Y:S02]  /*0250*/  ISETP.GT.U32.OR P2, PT, R6, 0x3f, P2 ;  /* 0x0000003f0600780c */ /* 0x000fe40001744470 */
[----:B------:R-:W-:Y:S02]  /*0260*/  VIMNMX R6, PT, PT, R19, R14, !PT ;  /* 0x0000000e13067248 */ /* 0x000fe40007fe0100 */
[----:B------:R-:W-:Y:S01]  /*0270*/  ISETP.GE.OR P6, PT, R7, UR5, P1 ;  /* 0x0000000507007c0c */ /* 0x000fe20008fc6670 */
[----:B------:R-:W-:Y:S01]  /*0280*/  VIADD R7, R0, 0x6 ;  /* 0x0000000600077836 */ /* 0x000fe20000000000 */
[----:B------:R-:W-:Y:S01]  /*0290*/  ISETP.GE.OR P4, PT, R16, UR5, P1 ;  /* 0x0000000510007c0c */ /* 0x000fe20008f86670 */
[----:B------:R-:W-:-:S03]  /*02a0*/  VIADD R16, R0, 0x8 ;  /* 0x0000000800107836 */ /* 0x000fc60000000000 */
[----:B------:R-:W-:Y:S01]  /*02b0*/  ISETP.GT.U32.OR P0, PT, R7, 0x3f, P0 ;  /* 0x0000003f0700780c */ /* 0x000fe20000704470 */
[----:B------:R-:W-:Y:S01]  /*02c0*/  VIADD R7, R0, 0xa ;  /* 0x0000000a00077836 */ /* 0x000fe20000000000 */
[----:B------:R-:W-:Y:S01]  /*02d0*/  ISETP.GT.U32.OR P4, PT, R16, 0x3f, P4 ;  /* 0x0000003f1000780c */ /* 0x000fe20002784470 */
[----:B------:R-:W3:Y:S03]  /*02e0*/  @!P2 LDG.E R29, desc[UR6][R8.64+0x10] ;  /* 0x00001006081da981 */ /* 0x000ee6000c1e1900 */
[----:B------:R-:W-:-:S07]  /*02f0*/  ISETP.GT.U32.OR P3, PT, R7, 0x3f, P3 ;  /* 0x0000003f0700780c */ /* 0x000fce0001f64470 */
[----:B------:R-:W4:Y:S04]  /*0300*/  @!P0 LDG.E R16, desc[UR6][R8.64+0x18] ;  /* 0x0000180608108981 */ /* 0x000f28000c1e1900 */
[----:B------:R-:W5:Y:S04]  /*0310*/  @!P4 LDG.E R24, desc[UR6][R8.64+0x20] ;  /* 0x000020060818c981 */ /* 0x000f68000c1e1900 */
[----:B------:R-:W5:Y:S04]  /*0320*/  @!P3 LDG.E R25, desc[UR6][R8.64+0x28] ;  /* 0x000028060819b981 */ /* 0x000f68000c1e1900 */
[----:B--2---:R0:W-:Y:S01]  /*0330*/  @!P5 STS [R18+0x8], R17 ;  /* 0x000008111200d388 */ /* 0x0041e20000000800 */
[----:B------:R-:W-:Y:S01]  /*0340*/  ISETP.GE.OR P5, PT, R6, UR5, P1 ;  /* 0x0000000506007c0c */ /* 0x000fe20008fa6670 */
[----:B------:R-:W-:-:S03]  /*0350*/  VIADD R6, R0, 0xc ;  /* 0x0000000c00067836 */ /* 0x000fc60000000000 */
[----:B------:R-:W-:Y:S02]  /*0360*/  ISETP.GT.U32.OR P5, PT, R0, 0x3f, P5 ;  /* 0x0000003f0000780c */ /* 0x000fe40002fa4470 */
[----:B------:R-:W-:-:S13]  /*0370*/  ISETP.GT.U32.OR P6, PT, R6, 0x3f, P6 ;  /* 0x0000003f0600780c */ /* 0x000fda00037c4470 */
[----:B------:R-:W2:Y:S01]  /*0380*/  @!P6 LDG.E R23, desc[UR6][R8.64+0x30] ;  /* 0x000030060817e981 */ /* 0x000ea2000c1e1900 */
[----:B------:R-:W-:-:S05]  /*0390*/  @!P5 IMAD.WIDE R6, R19, 0x4, R4 ;  /* 0x000000041306d825 */ /* 0x000fca00078e0204 */
[----:B------:R1:W2:Y:S01]  /*03a0*/  @!P5 LDG.E R27, desc[UR6][R6.64] ;  /* 0x00000006061bd981 */ /* 0x0002a2000c1e1900 */
[C---:B0-----:R-:W-:Y:S01]  /*03b0*/  VIADD R17, R19.reuse, 0x10 ;  /* 0x0000001013117836 */ /* 0x041fe20000000000 */
[C-C-:B------:R-:W-:Y:S02]  /*03c0*/  VIADDMNMX R22, R19.reuse, 0xe, R14.reuse, !PT ;  /* 0x0000000e13167846 */ /* 0x140fe4000780010e */
[----:B---3--:R-:W-:Y:S02]  /*03d0*/  @!P2 STS [R18+0x10], R29 ;  /* 0x0000101d1200a388 */ /* 0x008fe40000000800 */
[----:B------:R-:W-:Y:S02]  /*03e0*/  VIMNMX R26, PT, PT, R14, R17, !PT ;  /* 0x000000110e1a7248 */ /* 0x000fe40007fe0100 */
[----:B------:R-:W-:Y:S02]  /*03f0*/  ISETP.GE.OR P2, PT, R22, UR5, P1 ;  /* 0x0000000516007c0c */ /* 0x000fe40008f46670 */
[----:B------:R-:W-:Y:S01]  /*0400*/  VIADDMNMX R22, R19, 0x12, R14, !PT ;  /* 0x0000001213167846 */ /* 0x000fe2000780010e */
[----:B-1----:R-:W-:Y:S01]  /*0410*/  VIADD R6, R0, 0xe ;  /* 0x0000000e00067836 */ /* 0x002fe20000000000 */
[----:B----4-:R0:W-:Y:S01]  /*0420*/  @!P0 STS [R18+0x18], R16 ;  /* 0x0000181012008388 */ /* 0x0101e20000000800 */
[----:B------:R-:W-:-:S02]  /*0430*/  ISETP.GE.OR P0, PT, R26, UR5, P1 ;  /* 0x000000051a007c0c */ /* 0x000fc40008f06670 */
[C-C-:B------:R-:W-:Y:S01]  /*0440*/  VIADDMNMX R26, R19.reuse, 0x14, R14.reuse, !PT ;  /* 0x00000014131a7846 */ /* 0x140fe2000780010e */
[----:B-----5:R1:W-:Y:S01]  /*0450*/  @!P4 STS [R18+0x20], R24 ;  /* 0x000020181200c388 */ /* 0x0203e20000000800 */
[----:B------:R-:W-:Y:S01]  /*0460*/  ISETP.GE.OR P4, PT, R22, UR5, P1 ;  /* 0x0000000516007c0c */ /* 0x000fe20008f86670 */
[----:B------:R-:W-:Y:S02]  /*0470*/  VIADD R22, R0, 0x10 ;  /* 0x0000001000167836 */ /* 0x000fe40000000000 */
[----:B------:R-:W-:Y:S01]  /*0480*/  @!P3 STS [R18+0x28], R25 ;  /* 0x000028191200b388 */ /* 0x000fe20000000800 */
[----:B------:R-:W-:Y:S01]  /*0490*/  ISETP.GE.OR P3, PT, R26, UR5, P1 ;  /* 0x000000051a007c0c */ /* 0x000fe20008f66670 */
[----:B0-----:R-:W-:Y:S01]  /*04a0*/  VIADD R16, R0, 0x12 ;  /* 0x0000001200107836 */ /* 0x001fe20000000000 */
[----:B------:R-:W-:Y:S02]  /*04b0*/  ISETP.GT.U32.OR P2, PT, R6, 0x3f, P2 ;  /* 0x0000003f0600780c */ /* 0x000fe40001744470 */
[----:B------:R-:W-:-:S02]  /*04c0*/  VIADDMNMX R7, R19, 0x16, R14, !PT ;  /* 0x0000001613077846 */ /* 0x000fc4000780010e */
[----:B-1----:R-:W-:Y:S02]  /*04d0*/  VIADDMNMX R24, R19, 0x18, R14, !PT ;  /* 0x0000001813187846 */ /* 0x002fe4000780010e */
[----:B------:R-:W-:Y:S02]  /*04e0*/  ISETP.GT.U32.OR P0, PT, R22, 0x3f, P0 ;  /* 0x0000003f1600780c */ /* 0x000fe40000704470 */
[----:B------:R-:W-:-:S05]  /*04f0*/  ISETP.GT.U32.OR P4, PT, R16, 0x3f, P4 ;  /* 0x0000003f1000780c */ /* 0x000fca0002784470 */
[----:B------:R-:W3:Y:S06]  /*0500*/  @!P2 LDG.E R9, desc[UR6][R8.64+0x38] ;  /* 0x000038060809a981 */ /* 0x000eec000c1e1900 */
[----:B------:R-:W-:Y:S01]  /*0510*/  @!P0 IMAD.WIDE R16, R17, 0x4, R4 ;  /* 0x0000000411108825 */ /* 0x000fe200078e0204 */
[----:B--2---:R0:W-:Y:S01]  /*0520*/  @!P6 STS [R18+0x30], R23 ;  /* 0x000030171200e388 */ /* 0x0041e20000000800 */
[----:B------:R-:W-:-:S05]  /*0530*/  IADD3 R29, P6, PT, R19, 0x10, RZ ;  /* 0x00000010131d7810 */ /* 0x000fca0007fde0ff */
[----:B------:R-:W-:Y:S01]  /*0540*/  IMAD.X R26, RZ, RZ, R12, P6 ;  /* 0x000000ffff1a7224 */ /* 0x000fe200030e060c */
[----:B------:R-:W-:Y:S01]  /*0550*/  LEA R6, P6, R29, R4, 0x2 ;  /* 0x000000041d067211 */ /* 0x000fe200078c10ff */
[----:B------:R1:W-:Y:S01]  /*0560*/  @!P5 STS [R18], R27 ;  /* 0x0000001b1200d388 */ /* 0x0003e20000000800 */
[----:B------:R-:W-:Y:S01]  /*0570*/  ISETP.GE.OR P5, PT, R7, UR5, P1 ;  /* 0x0000000507007c0c */ /* 0x000fe20008fa6670 */
[----:B0-----:R-:W-:Y:S01]  /*0580*/  VIADD R23, R0, 0x14 ;  /* 0x0000001400177836 */ /* 0x001fe20000000000 */
[----:B------:R-:W-:Y:S02]  /*0590*/  LEA.HI.X R7, R29, R5, R26, 0x2, P6 ;  /* 0x000000051d077211 */ /* 0x000fe400030f141a */
[----:B------:R-:W-:Y:S01]  /*05a0*/  ISETP.GE.OR P6, PT, R24, UR5, P1 ;  /* 0x0000000518007c0c */ /* 0x000fe20008fc6670 */
[C---:B------:R-:W-:Y:S01]  /*05b0*/  VIADD R24, R0.reuse, 0x16 ;  /* 0x0000001600187836 */ /* 0x040fe20000000000 */
[----:B------:R-:W-:Y:S01]  /*05c0*/  ISETP.GT.U32.OR P3, PT, R23, 0x3f, P3 ;  /* 0x0000003f1700780c */ /* 0x000fe20001f64470 */
[----:B------:R-:W-:Y:S01]  /*05d0*/  VIADD R23, R0, 0x18 ;  /* 0x0000001800177836 */ /* 0x000fe20000000000 */
[----:B------:R0:W2:Y:S02]  /*05e0*/  @!P0 LDG.E R29, desc[UR6][R16.64] ;  /* 0x00000006101d8981 */ /* 0x0000a4000c1e1900 */
[----:B------:R-:W-:-:S02]  /*05f0*/  ISETP.GT.U32.OR P5, PT, R24, 0x3f, P5 ;  /* 0x0000003f1800780c */ /* 0x000fc40002fa4470 */
[----:B------:R-:W-:Y:S01]  /*0600*/  ISETP.GT.U32.OR P6, PT, R23, 0x3f, P6 ;  /* 0x0000003f1700780c */ /* 0x000fe200037c4470 */
[----:B------:R-:W4:Y:S06]  /*0610*/  @!P4 LDG.E R24, desc[UR6][R6.64+0x8] ;  /* 0x000008060618c981 */ /* 0x000f2c000c1e1900 */
[----:B-1----:R-:W5:Y:S04]  /*0620*/  @!P3 LDG.E R27, desc[UR6][R6.64+0x10] ;  /* 0x00001006061bb981 */ /* 0x002f68000c1e1900 */
[----:B------:R-:W5:Y:S04]  /*0630*/  @!P5 LDG.E R25, desc[UR6][R6.64+0x18] ;  /* 0x000018060619d981 */ /* 0x000f68000c1e1900 */
[----:B------:R-:W5:Y:S01]  /*0640*/  @!P6 LDG.E R23, desc[UR6][R6.64+0x20] ;  /* 0x000020060617e981 */ /* 0x000f62000c1e1900 */
[----:B------:R-:W-:Y:S01]  /*0650*/  IMAD R22, R22, 0x4, R21 ;  /* 0x0000000416167824 */ /* 0x000fe200078e0215 */
[C-C-:B0-----:R-:W-:Y:S01]  /*0660*/  VIADDMNMX R16, R19.reuse, 0x1e, R14.reuse, !PT ;  /* 0x0000001e13107846 */ /* 0x141fe2000780010e */
[C---:B------:R-:W-:Y:S01]  /*0670*/  VIADD R17, R19.reuse, 0x20 ;  /* 0x0000002013117836 */ /* 0x040fe20000000000 */
[C-C-:B------:R-:W-:Y:S01]  /*0680*/  VIADDMNMX R8, R19.reuse, 0x1c, R14.reuse, !PT ;  /* 0x0000001c13087846 */ /* 0x140fe2000780010e */
[----:B---3--:R0:W-:Y:S01]  /*0690*/  @!P2 STS [R18+0x38], R9 ;  /* 0x000038091200a388 */ /* 0x0081e20000000800 */
[----:B------:R-:W-:-:S04]  /*06a0*/  VIADDMNMX R26, R19, 0x1a, R14, !PT ;  /* 0x0000001a131a7846 */ /* 0x000fc8000780010e */
[----:B------:R-:W-:Y:S01]  /*06b0*/  ISETP.GE.OR P2, PT, R26, UR5, P1 ;  /* 0x000000051a007c0c */ /* 0x000fe20008f46670 */
[C---:B0-----:R-:W-:Y:S02]  /*06c0*/  VIADD R9, R0.reuse, 0x1c ;  /* 0x0000001c00097836 */ /* 0x041fe40000000000 */
[----:B------:R-:W-:Y:S01]  /*06d0*/  VIADD R18, R0, 0x20 ;  /* 0x0000002000127836 */ /* 0x000fe20000000000 */
[----:B--2---:R0:W-:Y:S04]  /*06e0*/  @!P0 STS [R22], R29 ;  /* 0x0000001d16008388 */ /* 0x0041e80000000800 */
[----:B----4-:R1:W-:Y:S01]  /*06f0*/  @!P4 STS [R22+0x8], R24 ;  /* 0x000008181600c388 */ /* 0x0103e20000000800 */
[----:B------:R-:W-:Y:S02]  /*0700*/  ISETP.GE.OR P4, PT, R16, UR5, P1 ;  /* 0x0000000510007c0c */ /* 0x000fe40008f86670 */
[----:B------:R-:W-:-:S02]  /*0710*/  VIMNMX R16, PT, PT, R14, R17, !PT ;  /* 0x000000110e107248 */ /* 0x000fc40007fe0100 */
[----:B------:R-:W-:Y:S01]  /*0720*/  ISETP.GE.OR P0, PT, R8, UR5, P1 ;  /* 0x0000000508007c0c */ /* 0x000fe20008f06670 */
[----:B-----5:R-:W-:Y:S01]  /*0730*/  @!P3 STS [R22+0x10], R27 ;  /* 0x0000101b1600b388 */ /* 0x020fe20000000800 */
[----:B------:R-:W-:Y:S01]  /*0740*/  ISETP.GE.OR P3, PT, R16, UR5, P1 ;  /* 0x0000000510007c0c */ /* 0x000fe20008f66670 */
[C---:B------:R-:W-:Y:S02]  /*0750*/  VIADD R8, R0.reuse, 0x1a ;  /* 0x0000001a00087836 */ /* 0x040fe40000000000 */
[----:B------:R-:W-:Y:S01]  /*0760*/  @!P5 STS [R22+0x18], R25 ;  /* 0x000018191600d388 */ /* 0x000fe20000000800 */
[----:B0-----:R-:W-:Y:S02]  /*0770*/  IADD3 R29, P5, PT, R19, 0x20, RZ ;  /* 0x00000020131d7810 */ /* 0x001fe40007fbe0ff */
[----:B------:R-:W-:Y:S01]  /*0780*/  ISETP.GT.U32.OR P0, PT, R9, 0x3f, P0 ;  /* 0x0000003f0900780c */ /* 0x000fe20000704470 */
[----:B------:R-:W-:Y:S01]  /*0790*/  VIADD R9, R0, 0x1e ;  /* 0x0000001e00097836 */ /* 0x000fe20000000000 */
[----:B------:R-:W-:Y:S01]  /*07a0*/  ISETP.GT.U32.OR P3, PT, R18, 0x3f, P3 ;  /* 0x0000003f1200780c */ /* 0x000fe20001f64470 */
[----:B------:R0:W-:Y:S01]  /*07b0*/  @!P6 STS [R22+0x20], R23 ;  /* 0x000020171600e388 */ /* 0x0001e20000000800 */
[----:B------:R-:W-:Y:S01]  /*07c0*/  VIADDMNMX R16, R19, 0x22, R14, !PT ;  /* 0x0000002213107846 */ /* 0x000fe2000780010e */
[----:B------:R-:W-:Y:S01]  /*07d0*/  IMAD.X R26, RZ, RZ, R12, P5 ;  /* 0x000000ffff1a7224 */ /* 0x000fe200028e060c */
[----:B------:R-:W-:-:S02]  /*07e0*/  ISETP.GT.U32.OR P2, PT, R8, 0x3f, P2 ;  /* 0x0000003f0800780c */ /* 0x000fc40001744470 */
[----:B------:R-:W-:Y:S02]  /*07f0*/  LEA R8, P6, R29, R4, 0x2 ;  /* 0x000000041d087211 */ /* 0x000fe400078c10ff */
[----:B------:R-:W-:Y:S02]  /*0800*/  ISETP.GT.U32.OR P4, PT, R9, 0x3f, P4 ;  /* 0x0000003f0900780c */ /* 0x000fe40002784470 */
[----:B-1----:R-:W-:Y:S01]  /*0810*/  VIADDMNMX R24, R19, 0x24, R14, !PT ;  /* 0x0000002413187846 */ /* 0x002fe2000780010e */
[----:B0-----:R-:W2:Y:S01]  /*0820*/  @!P0 LDG.E R23, desc[UR6][R6.64+0x30] ;  /* 0x0000300606178981 */ /* 0x001ea2000c1e1900 */
[----:B------:R-:W-:Y:S01]  /*0830*/  ISETP.GE.OR P5, PT, R16, UR5, P1 ;  /* 0x0000000510007c0c */ /* 0x000fe20008fa6670 */
[----:B------:R-:W-:Y:S01]  /*0840*/  VIADD R16, R0, 0x22 ;  /* 0x0000002200107836 */ /* 0x000fe20000000000 */
[----:B------:R-:W-:Y:S02]  /*0850*/  LEA.HI.X R9, R29, R5, R26, 0x2, P6 ;  /* 0x000000051d097211 */ /* 0x000fe400030f141a */
[----:B------:R-:W-:Y:S01]  /*0860*/  ISETP.GE.OR P6, PT, R24, UR5, P1 ;  /* 0x0000000518007c0c */ /* 0x000fe20008fc6670 */
[----:B------:R-:W-:Y:S01]  /*0870*/  VIADD R24, R0, 0x24 ;  /* 0x0000002400187836 */ /* 0x000fe20000000000 */
[----:B------:R-:W-:Y:S01]  /*0880*/  ISETP.GT.U32.OR P5, PT, R16, 0x3f, P5 ;  /* 0x0000003f1000780c */ /* 0x000fe20002fa4470 */
[----:B------:R-:W-:Y:S01]  /*0890*/  @!P3 IMAD.WIDE R16, R17, 0x4, R4 ;  /* 0x000000041110b825 */ /* 0x000fe200078e0204 */
[----:B------:R-:W3:Y:S02]  /*08a0*/  @!P2 LDG.E R25, desc[UR6][R6.64+0x28] ;  /* 0x000028060619a981 */ /* 0x000ee4000c1e1900 */
[----:B------:R-:W-:-:S02]  /*08b0*/  ISETP.GT.U32.OR P6, PT, R24, 0x3f, P6 ;  /* 0x0000003f1800780c */ /* 0x000fc400037c4470 */
[----:B------:R0:W4:Y:S04]  /*08c0*/  @!P4 LDG.E R29, desc[UR6][R6.64+0x38] ;  /* 0x00003806061dc981 */ /* 0x000128000c1e1900 */
[----:B------:R1:W5:Y:S04]  /*08d0*/  @!P3 LDG.E R17, desc[UR6][R16.64] ;  /* 0x000000061011b981 */ /* 0x000368000c1e1900 */
[----:B------:R-:W5:Y:S04]  /*08e0*/  @!P5 LDG.E R24, desc[UR6][R8.64+0x8] ;  /* 0x000008060818d981 */ /* 0x000f68000c1e1900 */
[----:B------:R-:W5:Y:S01]  /*08f0*/  @!P6 LDG.E R27, desc[UR6][R8.64+0x10] ;  /* 0x00001006081be981 */ /* 0x000f62000c1e1900 */
[----:B------:R-:W-:Y:S01]  /*0900*/  IMAD R18, R18, 0x4, R21 ;  /* 0x0000000412127824 */ /* 0x000fe200078e0215 */
[----:B0-----:R-:W-:-:S02]  /*0910*/  VIADDMNMX R6, R19, 0x2c, R14, !PT ;  /* 0x0000002c13067846 */ /* 0x001fc4000780010e */
[C-C-:B------:R-:W-:Y:S01]  /*0920*/  VIADDMNMX R26, R19.reuse, 0x26, R14.reuse, !PT ;  /* 0x00000026131a7846 */ /* 0x140fe2000780010e */
[C---:B------:R-:W-:Y:S01]  /*0930*/  VIADD R7, R19.reuse, 0x30 ;  /* 0x0000003013077836 */ /* 0x040fe20000000000 */
[C-C-:B-1----:R-:W-:Y:S02]  /*0940*/  VIADDMNMX R16, R19.reuse, 0x2e, R14.reuse, !PT ;  /* 0x0000002e13107846 */ /* 0x142fe4000780010e */
[----:B------:R-:W-:Y:S01]  /*0950*/  VIADDMNMX R28, R19, 0x2a, R14, !PT ;  /* 0x0000002a131c7846 */ /* 0x000fe2000780010e */
[----:B--2---:R0:W-:Y:S04]  /*0960*/  @!P0 STS [R22+0x30], R23 ;  /* 0x0000301716008388 */ /* 0x0041e80000000800 */
[----:B---3--:R-:W-:Y:S04]  /*0970*/  @!P2 STS [R22+0x28], R25 ;  /* 0x000028191600a388 */ /* 0x008fe80000000800 */
[----:B----4-:R1:W-:Y:S01]  /*0980*/  @!P4 STS [R22+0x38], R29 ;  /* 0x0000381d1600c388 */ /* 0x0103e20000000800 */
[----:B------:R-:W-:-:S03]  /*0990*/  ISETP.GE.OR P2, PT, R26, UR5, P1 ;  /* 0x000000051a007c0c */ /* 0x000fc60008f46670 */
[----:B-----5:R2:W-:Y:S01]  /*09a0*/  @!P3 STS [R18], R17 ;  /* 0x000000111200b388 */ /* 0x0205e20000000800 */
[----:B------:R-:W-:Y:S01]  /*09b0*/  ISETP.GE.OR P3, PT, R6, UR5, P1 ;  /* 0x0000000506007c0c */ /* 0x000fe20008f66670 */
[----:B------:R-:W-:Y:S01]  /*09c0*/  VIADD R6, R0, 0x26 ;  /* 0x0000002600067836 */ /* 0x000fe20000000000 */
[----:B------:R-:W-:Y:S01]  /*09d0*/  VIADDMNMX R26, R19, 0x28, R14, !PT ;  /* 0x00000028131a7846 */ /* 0x000fe2000780010e */
[----:B------:R-:W-:Y:S01]  /*09e0*/  @!P5 STS [R18+0x8], R24 ;  /* 0x000008181200d388 */ /* 0x000fe20000000800 */
[----:B0-----:R-:W-:Y:S02]  /*09f0*/  VIMNMX R23, PT, PT, R14, R7, !PT ;  /* 0x000000070e177248 */ /* 0x001fe40007fe0100 */
[----:B------:R-:W-:Y:S01]  /*0a00*/  ISETP.GT.U32.OR P2, PT, R6, 0x3f, P2 ;  /* 0x0000003f0600780c */ /* 0x000fe20001744470 */
[----:B------:R-:W-:Y:S01]  /*0a10*/  VIADD R6, R0, 0x2a ;  /* 0x0000002a00067836 */ /* 0x000fe20000000000 */
[----:B------:R-:W-:Y:S01]  /*0a20*/  ISETP.GE.OR P5, PT, R16, UR5, P1 ;  /* 0x0000000510007c0c */ /* 0x000fe20008fa6670 */
[----:B------:R0:W-:Y:S01]  /*0a30*/  @!P6 STS [R18+0x10], R27 ;  /* 0x0000101b1200e388 */ /* 0x0001e20000000800 */
[----:B------:R-:W-:Y:S01]  /*0a40*/  ISETP.GE.OR P4, PT, R28, UR5, P1 ;  /* 0x000000051c007c0c */ /* 0x000fe20008f86670 */
[----:B-1----:R-:W-:Y:S01]  /*0a50*/  VIADD R22, R0, 0x28 ;  /* 0x0000002800167836 */ /* 0x002fe20000000000 */
[----:B------:R-:W-:Y:S01]  /*0a60*/  ISETP.GE.OR P0, PT, R26, UR5, P1 ;  /* 0x000000051a007c0c */ /* 0x000fe20008f06670 */
[C---:B------:R-:W-:Y:S01]  /*0a70*/  VIADD R16, R0.reuse, 0x30 ;  /* 0x0000003000107836 */ /* 0x040fe20000000000 */
[----:B------:R-:W-:Y:S01]  /*0a80*/  ISETP.GE.OR P6, PT, R23, UR5, P1 ;  /* 0x0000000517007c0c */ /* 0x000fe20008fc6670 */
[----:B--2---:R-:W-:Y:S01]  /*0a90*/  VIADD R17, R0, 0x2c ;  /* 0x0000002c00117836 */ /* 0x004fe20000000000 */
[----:B------:R-:W-:Y:S01]  /*0aa0*/  ISETP.GT.U32.OR P4, PT, R6, 0x3f, P4 ;  /* 0x0000003f0600780c */ /* 0x000fe20002784470 */
[----:B------:R-:W-:Y:S01]  /*0ab0*/  VIADD R6, R0, 0x2e ;  /* 0x0000002e00067836 */ /* 0x000fe20000000000 */
[----:B------:R-:W-:Y:S01]  /*0ac0*/  ISETP.GT.U32.OR P0, PT, R22, 0x3f, P0 ;  /* 0x0000003f1600780c */ /* 0x000fe20000704470 */
[----:B------:R-:W2:Y:S01]  /*0ad0*/  @!P2 LDG.E R23, desc[UR6][R8.64+0x18] ;  /* 0x000018060817a981 */ /* 0x000ea2000c1e1900 */
[----:B------:R-:W-:-:S02]  /*0ae0*/  ISETP.GT.U32.OR P6, PT, R16, 0x3f, P6 ;  /* 0x0000003f1000780c */ /* 0x000fc400037c4470 */
[----:B------:R-:W-:Y:S02]  /*0af0*/  ISETP.GT.U32.OR P3, PT, R17, 0x3f, P3 ;  /* 0x0000003f1100780c */ /* 0x000fe40001f64470 */
[----:B------:R-:W-:-:S05]  /*0b00*/  ISETP.GT.U32.OR P5, PT, R6, 0x3f, P5 ;  /* 0x0000003f0600780c */ /* 0x000fca0002fa4470 */
[----:B0-----:R-:W3:Y:S04]  /*0b10*/  @!P4 LDG.E R27, desc[UR6][R8.64+0x28] ;  /* 0x00002806081bc981 */ /* 0x001ee8000c1e1900 */
[----:B------:R-:W4:Y:S01]  /*0b20*/  @!P0 LDG.E R17, desc[UR6][R8.64+0x20] ;  /* 0x0000200608118981 */ /* 0x000f22000c1e1900 */
[----:B------:R-:W-:-:S03]  /*0b30*/  @!P6 IMAD.WIDE R6, R7, 0x4, R4 ;  /* 0x000000040706e825 */ /* 0x000fc600078e0204 */
[----:B------:R-:W5:Y:S04]  /*0b40*/  @!P3 LDG.E R25, desc[UR6][R8.64+0x30] ;  /* 0x000030060819b981 */ /* 0x000f68000c1e1900 */
[----:B------:R0:W5:Y:S04]  /*0b50*/  @!P5 LDG.E R29, desc[UR6][R8.64+0x38] ;  /* 0x00003806081dd981 */ /* 0x000168000c1e1900 */
[----:B------:R1:W5:Y:S01]  /*0b60*/  @!P6 LDG.E R7, desc[UR6][R6.64] ;  /* 0x000000060607e981 */ /* 0x000362000c1e1900 */
[----:B------:R-:W-:Y:S01]  /*0b70*/  IMAD R16, R16, 0x4, R21 ;  /* 0x0000000410107824 */ /* 0x000fe200078e0215 */
[----:B------:R-:W-:-:S02]  /*0b80*/  VIADDMNMX R22, R19, 0x32, R14, !PT ;  /* 0x0000003213167846 */ /* 0x000fc4000780010e */
[C-C-:B------:R-:W-:Y:S02]  /*0b90*/  VIADDMNMX R21, R19.reuse, 0x34, R14.reuse, !PT ;  /* 0x0000003413157846 */ /* 0x140fe4000780010e */
[C-C-:B0-----:R-:W-:Y:S02]  /*0ba0*/  VIADDMNMX R8, R19.reuse, 0x3a, R14.reuse, !PT ;  /* 0x0000003a13087846 */ /* 0x141fe4000780010e */
[C-C-:B-1----:R-:W-:Y:S02]  /*0bb0*/  VIADDMNMX R6, R19.reuse, 0x38, R14.reuse, !PT ;  /* 0x0000003813067846 */ /* 0x142fe4000780010e */
[----:B------:R-:W-:Y:S01]  /*0bc0*/  VIADDMNMX R9, R19, 0x3c, R14, !PT ;  /* 0x0000003c13097846 */ /* 0x000fe2000780010e */
[----:B--2---:R-:W-:Y:S01]  /*0bd0*/  @!P2 STS [R18+0x18], R23 ;  /* 0x000018171200a388 */ /* 0x004fe20000000800 */
[----:B------:R-:W-:-:S03]  /*0be0*/  ISETP.GE.OR P2, PT, R22, UR5, P1 ;  /* 0x0000000516007c0c */ /* 0x000fc60008f46670 */
[----:B---3--:R-:W-:Y:S01]  /*0bf0*/  @!P4 STS [R18+0x28], R27 ;  /* 0x0000281b1200c388 */ /* 0x008fe20000000800 */
[----:B------:R-:W-:-:S03]  /*0c00*/  IADD3 R22, P4, PT, R19, 0x30, RZ ;  /* 0x0000003013167810 */ /* 0x000fc60007f9e0ff */
[----:B----4-:R-:W-:Y:S01]  /*0c10*/  @!P0 STS [R18+0x20], R17 ;  /* 0x0000201112008388 */ /* 0x010fe20000000800 */
[----:B------:R-:W-:Y:S02]  /*0c20*/  ISETP.GE.OR P0, PT, R21, UR5, P1 ;  /* 0x0000000515007c0c */ /* 0x000fe40008f06670 */
[----:B------:R-:W-:Y:S01]  /*0c30*/  VIADDMNMX R21, R19, 0x36, R14, !PT ;  /* 0x0000003613157846 */ /* 0x000fe2000780010e */
[----:B-----5:R-:W-:Y:S03]  /*0c40*/  @!P3 STS [R18+0x30], R25 ;  /* 0x000030191200b388 */ /* 0x020fe60000000800 */
[----:B------:R-:W-:Y:S01]  /*0c50*/  ISETP.GE.OR P3, PT, R21, UR5, P1 ;  /* 0x0000000515007c0c */ /* 0x000fe20008f66670 */
[----:B------:R-:W-:Y:S01]  /*0c60*/  @!P5 STS [R18+0x38], R29 ;  /* 0x0000381d1200d388 */ /* 0x000fe20000000800 */
[----:B------:R-:W-:Y:S01]  /*0c70*/  IMAD.X R21, RZ, RZ, R12, P4 ;  /* 0x000000ffff157224 */ /* 0x000fe200020e060c */
[----:B------:R-:W-:-:S02]  /*0c80*/  ISETP.GE.OR P5, PT, R8, UR5, P1 ;  /* 0x0000000508007c0c */ /* 0x000fc40008fa6670 */
[----:B------:R0:W-:Y:S01]  /*0c90*/  @!P6 STS [R16], R7 ;  /* 0x000000071000e388 */ /* 0x0001e20000000800 */
[----:B------:R-:W-:Y:S01]  /*0ca0*/  ISETP.GE.OR P6, PT, R6, UR5, P1 ;  /* 0x0000000506007c0c */ /* 0x000fe20008fc6670 */
[----:B------:R-:W-:Y:S01]  /*0cb0*/  VIADD R6, R0, 0x32 ;  /* 0x0000003200067836 */ /* 0x000fe20000000000 */
[----:B------:R-:W-:Y:S01]  /*0cc0*/  LEA R4, P4, R22, R4, 0x2 ;  /* 0x0000000416047211 */ /* 0x000fe200078810ff */
[C---:B------:R-:W-:Y:S01]  /*0cd0*/  VIADD R8, R0.reuse, 0x36 ;  /* 0x0000003600087836 */ /* 0x040fe20000000000 */
[----:B------:R-:W-:Y:S01]  /*0ce0*/  VIADDMNMX R14, R19, 0x3e, R14, !PT ;  /* 0x0000003e130e7846 */ /* 0x000fe2000780010e */
[----:B0-----:R-:W-:Y:S01]  /*0cf0*/  VIADD R7, R0, 0x34 ;  /* 0x0000003400077836 */ /* 0x001fe20000000000 */
[----:B------:R-:W-:Y:S02]  /*0d00*/  LEA.HI.X R5, R22, R5, R21, 0x2, P4 ;  /* 0x0000000516057211 */ /* 0x000fe400020f1415 */
[----:B------:R-:W-:Y:S01]  /*0d10*/  ISETP.GE.OR P4, PT, R9, UR5, P1 ;  /* 0x0000000509007c0c */ /* 0x000fe20008f86670 */
[----:B------:R-:W-:Y:S01]  /*0d20*/  VIADD R9, R0, 0x3e ;  /* 0x0000003e00097836 */ /* 0x000fe20000000000 */
[----:B------:R-:W-:Y:S01]  /*0d30*/  ISETP.GT.U32.OR P2, PT, R6, 0x3f, P2 ;  /* 0x0000003f0600780c */ /* 0x000fe20001744470 */
[C---:B------:R-:W-:Y:S01]  /*0d40*/  VIADD R6, R0.reuse, 0x38 ;  /* 0x0000003800067836 */ /* 0x040fe20000000000 */
[----:B------:R-:W-:Y:S01]  /*0d50*/  ISETP.GT.U32.OR P0, PT, R7, 0x3f, P0 ;  /* 0x0000003f0700780c */ /* 0x000fe20000704470 */
[----:B------:R-:W-:Y:S01]  /*0d60*/  VIADD R7, R0, 0x3a ;  /* 0x0000003a00077836 */ /* 0x000fe20000000000 */
[----:B------:R-:W-:Y:S01]  /*0d70*/  ISETP.GT.U32.OR P3, PT, R8, 0x3f, P3 ;  /* 0x0000003f0800780c */ /* 0x000fe20001f64470 */
[----:B------:R-:W-:Y:S01]  /*0d80*/  VIADD R8, R0, 0x3c ;  /* 0x0000003c00087836 */ /* 0x000fe20000000000 */
[----:B------:R-:W-:-:S02]  /*0d90*/  ISETP.GE.OR P1, PT, R14, UR5, P1 ;  /* 0x000000050e007c0c */ /* 0x000fc40008f26670 */
[----:B------:R-:W-:Y:S02]  /*0da0*/  ISETP.GT.U32.OR P6, PT, R6, 0x3f, P6 ;  /* 0x0000003f0600780c */ /* 0x000fe400037c4470 */
[----:B------:R-:W-:Y:S02]  /*0db0*/  ISETP.GT.U32.OR P5, PT, R7, 0x3f, P5 ;  /* 0x0000003f0700780c */ /* 0x000fe40002fa4470 */
[----:B------:R-:W-:Y:S01]  /*0dc0*/  ISETP.GT.U32.OR P4, PT, R8, 0x3f, P4 ;  /* 0x0000003f0800780c */ /* 0x000fe20002784470 */
[----:B------:R-:W2:Y:S01]  /*0dd0*/  @!P2 LDG.E R7, desc[UR6][R4.64+0x8] ;  /* 0x000008060407a981 */ /* 0x000ea2000c1e1900 */
[----:B------:R-:W-:-:S03]  /*0de0*/  ISETP.GT.U32.OR P1, PT, R9, 0x3f, P1 ;  /* 0x0000003f0900780c */ /* 0x000fc60000f24470 */
[----:B------:R-:W3:Y:S04]  /*0df0*/  @!P0 LDG.E R9, desc[UR6][R4.64+0x10] ;  /* 0x0000100604098981 */ /* 0x000ee8000c1e1900 */
[----:B------:R-:W4:Y:S04]  /*0e00*/  @!P3 LDG.E R17, desc[UR6][R4.64+0x18] ;  /* 0x000018060411b981 */ /* 0x000f28000c1e1900 */
[----:B------:R-:W5:Y:S04]  /*0e10*/  @!P6 LDG.E R21, desc[UR6][R4.64+0x20] ;  /* 0x000020060415e981 */ /* 0x000f68000c1e1900 */
[----:B------:R-:W5:Y:S04]  /*0e20*/  @!P5 LDG.E R23, desc[UR6][R4.64+0x28] ;  /* 0x000028060417d981 */ /* 0x000f68000c1e1900 */
[----:B------:R-:W5:Y:S04]  /*0e30*/  @!P4 LDG.E R25, desc[UR6][R4.64+0x30] ;  /* 0x000030060419c981 */ /* 0x000f68000c1e1900 */
[----:B------:R-:W5:Y:S01]  /*0e40*/  @!P1 LDG.E R27, desc[UR6][R4.64+0x38] ;  /* 0x00003806041b9981 */ /* 0x000f62000c1e1900 */
[----:B------:R-:W-:-:S04]  /*0e50*/  UIADD3 UR4, UPT, UPT, UR4, 0x2, URZ ;  /* 0x0000000204047890 */ /* 0x000fc8000fffe0ff */
[----:B------:R-:W-:Y:S01]  /*0e60*/  UISETP.GE.U32.AND UP0, UPT, UR4, 0x40, UPT ;  /* 0x000000400400788c */ /* 0x000fe2000bf06070 */
[----:B--2---:R0:W-:Y:S04]  /*0e70*/  @!P2 STS [R16+0x8], R7 ;  /* 0x000008071000a388 */ /* 0x0041e80000000800 */
[----:B---3--:R0:W-:Y:S04]  /*0e80*/  @!P0 STS [R16+0x10], R9 ;  /* 0x0000100910008388 */ /* 0x0081e80000000800 */
[----:B----4-:R0:W-:Y:S04]  /*0e90*/  @!P3 STS [R16+0x18], R17 ;  /* 0x000018111000b388 */ /* 0x0101e80000000800 */
[----:B-----5:R0:W-:Y:S04]  /*0ea0*/  @!P6 STS [R16+0x20], R21 ;  /* 0x000020151000e388 */ /* 0x0201e80000000800 */
[----:B------:R0:W-:Y:S04]  /*0eb0*/  @!P5 STS [R16+0x28], R23 ;  /* 0x000028171000d388 */ /* 0x0001e80000000800 */
[----:B------:R0:W-:Y:S04]  /*0ec0*/  @!P4 STS [R16+0x30], R25 ;  /* 0x000030191000c388 */ /* 0x0001e80000000800 */
[----:B------:R0:W-:Y:S01]  /*0ed0*/  @!P1 STS [R16+0x38], R27 ;  /* 0x0000381b10009388 */ /* 0x0001e20000000800 */
[----:B------:R-:W-:Y:S05]  /*0ee0*/  BRA.U !UP0, `(.L_x_1) ;  /* 0xfffffff108807547 */ /* 0x000fea000b83ffff */
[----:B------:R-:W-:Y:S01]  /*0ef0*/  BAR.SYNC.DEFER_BLOCKING 0x0 ;  /* 0x0000000000007b1d */ /* 0x000fe20000010000 */
[----:B------:R-:W-:Y:S02]  /*0f00*/  IMAD R15, R15, 0x40, R0 ;  /* 0x000000400f0f7824 */ /* 0x000fe400078e0200 */
[----:B------:R-:W-:-:S05]  /*0f10*/  IMAD R13, R13, 0x40, R10 ;  /* 0x000000400d0d7824 */ /* 0x000fca00078e020a */
[----:B------:R-:W1:Y:S01]  /*0f20*/  LDC.64 R2, c[0x4][0x8] ;  /* 0x01000200ff027b82 */ /* 0x000e620000000a00 */
[----:B------:R-:W2:Y:S01]  /*0f30*/  LDCU UR5, c[0x0][0x380] ;  /* 0x00007000ff0577ac */ /* 0x000ea20008000800 */
[----:B------:R-:W-:-:S05]  /*0f40*/  UMOV UR4, URZ ;  /* 0x000000ff00047c82 */ /* 0x000fca0008000000 */
.L_x_2:
[----:B0-----:R-:W-:Y:S02]  /*0f50*/  VIADD R4, R0, UR4 ;  /* 0x0000000400047c36 */ /* 0x001fe40008000000 */
[----:B------:R-:W-:Y:S01]  /*0f60*/  VIADD R12, R13, UR4 ;  /* 0x000000040d0c7c36 */ /* 0x000fe20008000000 */
[----:B------:R-:W-:Y:S01]  /*0f70*/  UIADD3 UR4, UPT, UPT, UR4, 0x2, URZ ;  /* 0x0000000204047890 */ /* 0x000fe2000fffe0ff */
[----:B------:R-:W-:Y:S01]  /*0f80*/  VIADD R6, R10, 0x2 ;  /* 0x000000020a067836 */ /* 0x000fe20000000000 */
[C---:B------:R-:W-:Y:S01]  /*0f90*/  ISETP.GT.U32.AND P0, PT, R4.reuse, 0x3f, PT ;  /* 0x0000003f0400780c */ /* 0x040fe20003f04070 */
[----:B0-----:R-:W-:Y:S01]  /*0fa0*/  IMAD R17, R4, 0x104, R11 ;  /* 0x0000010404117824 */ /* 0x001fe200078e020b */
[C-C-:B------:R-:W-:Y:S01]  /*0fb0*/  VIADDMNMX R5, R15.reuse, 0x2, R12.reuse, !PT ;  /* 0x000000020f057846 */ /* 0x140fe2000780010c */
[----:B------:R-:W-:Y:S01]  /*0fc0*/  UISETP.GE.U32.AND UP0, UPT, UR4, 0x40, UPT ;  /* 0x000000400400788c */ /* 0x000fe2000bf06070 */
[----:B------:R-:W-:Y:S01]  /*0fd0*/  VIADDMNMX R4, R15, 0x4, R12, !PT ;  /* 0x000000040f047846 */ /* 0x000fe2000780010c */
[----:B------:R-:W-:Y:S01]  /*0fe0*/  IMAD R8, R10, 0x4, R17 ;  /* 0x000000040a087824 */ /* 0x000fe200078e0211 */
[----:B--2---:R-:W-:-:S02]  /*0ff0*/  ISETP.GE.OR P6, PT, R5, UR5, P0 ;  /* 0x0000000505007c0c */ /* 0x004fc400087c6670 */
[----:B------:R-:W-:Y:S01]  /*1000*/  ISETP.GE.OR P1, PT, R4, UR5, P0 ;  /* 0x0000000504007c0c */ /* 0x000fe20008726670 */
[----:B------:R-:W-:Y:S01]  /*1010*/  VIADD R4, R10, 0x4 ;  /* 0x000000040a047836 */ /* 0x000fe20000000000 */
[----:B------:R-:W-:Y:S01]  /*1020*/  ISETP.GT.U32.OR P6, PT, R6, 0x3f, P6 ;  /* 0x0000003f0600780c */ /* 0x000fe200037c4470 */
[----:B------:R-:W-:Y:S01]  /*1030*/  VIADD R6, R10, 0xc ;  /* 0x0000000c0a067836 */ /* 0x000fe20000000000 */
[--C-:B------:R-:W-:Y:S02]  /*1040*/  VIADDMNMX R5, R15, 0x6, R12.reuse, !PT ;  /* 0x000000060f057846 */ /* 0x100fe4000780010c */
[----:B------:R-:W-:Y:S01]  /*1050*/  ISETP.GT.U32.OR P1, PT, R4, 0x3f, P1 ;  /* 0x0000003f0400780c */ /* 0x000fe20000f24470 */
[----:B------:R-:W-:Y:S01]  /*1060*/  VIADD R4, R10, 0x6 ;  /* 0x000000060a047836 */ /* 0x000fe20000000000 */
[----:B------:R-:W-:Y:S02]  /*1070*/  ISETP.GE.OR P2, PT, R5, UR5, P0 ;  /* 0x0000000505007c0c */ /* 0x000fe40008746670 */
[----:B------:R-:W-:-:S02]  /*1080*/  VIADDMNMX R5, R15, 0x8, R12, !PT ;  /* 0x000000080f057846 */ /* 0x000fc4000780010c */
[----:B------:R-:W-:Y:S01]  /*1090*/  ISETP.GT.U32.OR P2, PT, R4, 0x3f, P2 ;  /* 0x0000003f0400780c */ /* 0x000fe20001744470 */
[----:B------:R-:W-:Y:S01]  /*10a0*/  VIADD R4, R10, 0x8 ;  /* 0x000000080a047836 */ /* 0x000fe20000000000 */
[----:B------:R-:W-:Y:S01]  /*10b0*/  ISETP.GE.OR P3, PT, R5, UR5, P0 ;  /* 0x0000000505007c0c */ /* 0x000fe20008766670 */
[----:B------:R-:W0:Y:S01]  /*10c0*/  @!P6 LDS R23, [R8+0x8] ;  /* 0x000008000817e984 */ /* 0x000e220000000800 */
[--C-:B------:R-:W-:Y:S02]  /*10d0*/  VIADDMNMX R5, R15, 0xa, R12.reuse, !PT ;  /* 0x0000000a0f057846 */ /* 0x100fe4000780010c */
[----:B------:R-:W-:Y:S01]  /*10e0*/  ISETP.GT.U32.OR P3, PT, R4, 0x3f, P3 ;  /* 0x0000003f0400780c */ /* 0x000fe20001f64470 */
[----:B------:R-:W-:Y:S01]  /*10f0*/  VIADD R4, R10, 0xa ;  /* 0x0000000a0a047836 */ /* 0x000fe20000000000 */
[----:B------:R-:W-:Y:S01]  /*1100*/  ISETP.GE.OR P4, PT, R5, UR5, P0 ;  /* 0x0000000505007c0c */ /* 0x000fe20008786670 */
[----:B------:R-:W2:Y:S01]  /*1110*/  @!P1 LDS R25, [R8+0x10] ;  /* 0x0000100008199984 */ /* 0x000ea20000000800 */
[----:B------:R-:W-:-:S02]  /*1120*/  VIADDMNMX R5, R15, 0xc, R12, !PT ;  /* 0x0000000c0f057846 */ /* 0x000fc4000780010c */
[----:B------:R-:W-:Y:S01]  /*1130*/  ISETP.GT.U32.OR P4, PT, R4, 0x3f, P4 ;  /* 0x0000003f0400780c */ /* 0x000fe20002784470 */
[----:B------:R-:W3:Y:S01]  /*1140*/  @!P2 LDS R27, [R8+0x18] ;  /* 0x00001800081ba984 */ /* 0x000ee20000000800 */
[----:B------:R-:W-:Y:S01]  /*1150*/  ISETP.GE.OR P5, PT, R5, UR5, P0 ;  /* 0x0000000505007c0c */ /* 0x000fe200087a6670 */
[----:B-1----:R-:W-:Y:S01]  /*1160*/  IMAD.WIDE R4, R12, 0x1000, R2 ;  /* 0x000010000c047825 */ /* 0x002fe200078e0202 */
[C---:B------:R-:W-:Y:S02]  /*1170*/  VIMNMX R9, PT, PT, R15.reuse, R12, !PT ;  /* 0x0000000c0f097248 */ /* 0x040fe40007fe0100 */
[----:B------:R-:W-:Y:S01]  /*1180*/  ISETP.GT.U32.OR P5, PT, R6, 0x3f, P5 ;  /* 0x0000003f0600780c */ /* 0x000fe20002fa4470 */
[----:B------:R-:W1:Y:S01]  /*1190*/  @!P3 LDS R29, [R8+0x20] ;  /* 0x00002000081db984 */ /* 0x000e620000000800 */
[C---:B------:R-:W-:Y:S01]  /*11a0*/  VIADDMNMX R14, R15.reuse, 0xe, R12, !PT ;  /* 0x0000000e0f0e7846 */ /* 0x040fe2000780010c */
[C---:B------:R-:W-:Y:S01]  /*11b0*/  IMAD.WIDE.U32 R6, R15.reuse, 0x4, R4 ;  /* 0x000000040f067825 */ /* 0x040fe200078e0004 */
[----:B------:R-:W-:-:S03]  /*11c0*/  VIADDMNMX R20, R15, 0x14, R12, !PT ;  /* 0x000000140f147846 */ /* 0x000fc6000780010c */
[----:B------:R-:W4:Y:S06]  /*11d0*/  @!P4 LDS R16, [R8+0x28] ;  /* 0x000028000810c984 */ /* 0x000f2c0000000800 */
[----:B------:R-:W5:Y:S04]  /*11e0*/  @!P5 LDS R21, [R8+0x30] ;  /* 0x000030000815d984 */ /* 0x000f680000000800 */
[----:B0-----:R-:W-:Y:S01]  /*11f0*/  @!P6 STG.E desc[UR6][R6.64+0x8], R23 ;  /* 0x000008170600e986 */ /* 0x001fe2000c101906 */
[----:B------:R-:W-:Y:S01]  /*1200*/  ISETP.GE.OR P6, PT, R9, UR5, P0 ;  /* 0x0000000509007c0c */ /* 0x000fe200087c6670 */
[----:B------:R-:W-:-:S03]  /*1210*/  VIADD R9, R15, 0x10 ;  /* 0x000000100f097836 */ /* 0x000fc60000000000 */
[----:B------:R-:W-:Y:S01]  /*1220*/  ISETP.GT.U32.OR P6, PT, R10, 0x3f, P6 ;  /* 0x0000003f0a00780c */ /* 0x000fe200037c4470 */
[----:B--2---:R-:W-:Y:S01]  /*1230*/  @!P1 STG.E desc[UR6][R6.64+0x10], R25 ;  /* 0x0000101906009986 */ /* 0x004fe2000c101906 */
[----:B------:R-:W-:Y:S02]  /*1240*/  VIMNMX R18, PT, PT, R12, R9, !PT ;  /* 0x000000090c127248 */ /* 0x000fe40007fe0100 */
[----:B------:R-:W-:Y:S01]  /*1250*/  ISETP.GE.OR P1, PT, R14, UR5, P0 ;  /* 0x000000050e007c0c */ /* 0x000fe20008726670 */
[----:B---3--:R-:W-:Y:S01]  /*1260*/  @!P2 STG.E desc[UR6][R6.64+0x18], R27 ;  /* 0x0000181b0600a986 */ /* 0x008fe2000c101906 */
[----:B------:R-:W-:Y:S01]  /*1270*/  ISETP.GE.OR P2, PT, R18, UR5, P0 ;  /* 0x0000000512007c0c */ /* 0x000fe20008746670 */
[----:B------:R-:W-:Y:S01]  /*1280*/  VIADD R14, R10, 0xe ;  /* 0x0000000e0a0e7836 */ /* 0x000fe20000000000 */
[----:B------:R-:W-:Y:S01]  /*1290*/  VIADDMNMX R18, R15, 0x12, R12, !PT ;  /* 0x000000120f127846 */ /* 0x000fe2000780010c */
[----:B-1----:R-:W-:Y:S03]  /*12a0*/  @!P3 STG.E desc[UR6][R6.64+0x20], R29 ;  /* 0x0000201d0600b986 */ /* 0x002fe6000c101906 */
[----:B------:R-:W-:Y:S01]  /*12b0*/  ISETP.GE.OR P3, PT, R18, UR5, P0 ;  /* 0x0000000512007c0c */ /* 0x000fe20008766670 */
[----:B------:R-:W-:Y:S01]  /*12c0*/  VIADD R18, R10, 0x12 ;  /* 0x000000120a127836 */ /* 0x000fe20000000000 */
[----:B------:R-:W-:Y:S01]  /*12d0*/  ISETP.GT.U32.OR P1, PT, R14, 0x3f, P1 ;  /* 0x0000003f0e00780c */ /* 0x000fe20000f24470 */
[----:B------:R-:W0:Y:S01]  /*12e0*/  @!P6 LDS R19, [R8] ;  /* 0x000000000813e984 */ /* 0x000e220000000800 */
[----:B------:R-:W-:-:S02]  /*12f0*/  VIADD R14, R10, 0x10 ;  /* 0x000000100a0e7836 */ /* 0x000fc40000000000 */
[----:B------:R-:W-:Y:S01]  /*1300*/  ISETP.GT.U32.OR P3, PT, R18, 0x3f, P3 ;  /* 0x0000003f1200780c */ /* 0x000fe20001f64470 */
[----:B----4-:R1:W-:Y:S01]  /*1310*/  @!P4 STG.E desc[UR6][R6.64+0x28], R16 ;  /* 0x000028100600c986 */ /* 0x0103e2000c101906 */
[----:B------:R-:W-:Y:S01]  /*1320*/  ISETP.GE.OR P4, PT, R20, UR5, P0 ;  /* 0x0000000514007c0c */ /* 0x000fe20008786670 */
[----:B------:R-:W-:Y:S01]  /*1330*/  VIADD R18, R10, 0x14 ;  /* 0x000000140a127836 */ /* 0x000fe20000000000 */
[----:B------:R-:W-:Y:S01]  /*1340*/  VIADDMNMX R20, R15, 0x16, R12, !PT ;  /* 0x000000160f147846 */ /* 0x000fe2000780010c */
[----:B-----5:R-:W-:Y:S01]  /*1350*/  @!P5 STG.E desc[UR6][R6.64+0x30], R21 ;  /* 0x000030150600d986 */ /* 0x020fe2000c101906 */
[C---:B------:R-:W-:Y:S01]  /*1360*/  ISETP.GT.U32.OR P2, PT, R14.reuse, 0x3f, P2 ;  /* 0x0000003f0e00780c */ /* 0x040fe20001744470 */
[----:B------:R-:W-:Y:S01]  /*1370*/  IMAD R14, R14, 0x4, R17 ;  /* 0x000000040e0e7824 */ /* 0x000fe200078e0211 */
[----:B------:R-:W-:Y:S01]  /*1380*/  ISETP.GE.OR P5, PT, R20, UR5, P0 ;  /* 0x0000000514007c0c */ /* 0x000fe200087a6670 */
[----:B------:R-:W-:Y:S01]  /*1390*/  VIADD R20, R10, 0x16 ;  /* 0x000000160a147836 */ /* 0x000fe20000000000 */
[----:B------:R2:W3:Y:S01]  /*13a0*/  @!P1 LDS R23, [R8+0x38] ;  /* 0x0000380008179984 */ /* 0x0004e20000000800 */
[----:B------:R-:W-:-:S02]  /*13b0*/  ISETP.GT.U32.OR P4, PT, R18, 0x3f, P4 ;  /* 0x0000003f1200780c */ /* 0x000fc40002784470 */
[C-C-:B-1----:R-:W-:Y:S01]  /*13c0*/  VIADDMNMX R16, R15.reuse, 0x18, R12.reuse, !PT ;  /* 0x000000180f107846 */ /* 0x142fe2000780010c */
[----:B------:R-:W1:Y:S01]  /*13d0*/  @!P3 LDS R25, [R14+0x8] ;  /* 0x000008000e19b984 */ /* 0x000e620000000800 */
[----:B------:R-:W-:Y:S02]  /*13e0*/  ISETP.GT.U32.OR P5, PT, R20, 0x3f, P5 ;  /* 0x0000003f1400780c */ /* 0x000fe40002fa4470 */
[----:B------:R-:W-:Y:S01]  /*13f0*/  VIADDMNMX R20, R15, 0x1e, R12, !PT ;  /* 0x0000001e0f147846 */ /* 0x000fe2000780010c */
[----:B--2---:R-:W-:Y:S01]  /*1400*/  IMAD.WIDE.U32 R8, R9, 0x4, R4 ;  /* 0x0000000409087825 */ /* 0x004fe200078e0004 */
[----:B------:R-:W2:Y:S05]  /*1410*/  @!P2 LDS R18, [R14] ;  /* 0x000000000e12a984 */ /* 0x000eaa0000000800 */
[----:B------:R-:W-:Y:S04]  /*1420*/  @!P4 LDS R29, [R14+0x10] ;  /* 0x000010000e1dc984 */ /* 0x000fe80000000800 */
[----:B------:R-:W4:Y:S04]  /*1430*/  @!P5 LDS R27, [R14+0x18] ;  /* 0x000018000e1bd984 */ /* 0x000f280000000800 */
[----:B0-----:R0:W-:Y:S01]  /*1440*/  @!P6 STG.E desc[UR6][R6.64], R19 ;  /* 0x000000130600e986 */ /* 0x0011e2000c101906 */
[----:B------:R-:W-:Y:S01]  /*1450*/  ISETP.GE.OR P6, PT, R16, UR5, P0 ;  /* 0x0000000510007c0c */ /* 0x000fe200087c6670 */
[----:B------:R-:W-:-:S05]  /*1460*/  VIADD R16, R10, 0x18 ;  /* 0x000000180a107836 */ /* 0x000fca0000000000 */
[----:B------:R-:W-:Y:S02]  /*1470*/  ISETP.GT.U32.OR P6, PT, R16, 0x3f, P6 ;  /* 0x0000003f1000780c */ /* 0x000fe400037c4470 */
[C-C-:B------:R-:W-:Y:S02]  /*1480*/  VIADDMNMX R16, R15.reuse, 0x1a, R12.reuse, !PT ;  /* 0x0000001a0f107846 */ /* 0x140fe4000780010c */
[----:B0-----:R-:W-:Y:S01]  /*1490*/  VIADDMNMX R19, R15, 0x1c, R12, !PT ;  /* 0x0000001c0f137846 */ /* 0x001fe2000780010c */
[----:B---3--:R0:W-:Y:S01]  /*14a0*/  @!P1 STG.E desc[UR6][R6.64+0x38], R23 ;  /* 0x0000381706009986 */ /* 0x0081e2000c101906 */
[----:B------:R-:W-:Y:S01]  /*14b0*/  ISETP.GE.OR P1, PT, R16, UR5, P0 ;  /* 0x0000000510007c0c */ /* 0x000fe20008726670 */
[----:B------:R-:W-:Y:S02]  /*14c0*/  VIADD R16, R10, 0x1a ;  /* 0x0000001a0a107836 */ /* 0x000fe40000000000 */
[----:B-1----:R-:W-:Y:S01]  /*14d0*/  @!P3 STG.E desc[UR6][R8.64+0x8], R25 ;  /* 0x000008190800b986 */ /* 0x002fe2000c101906 */
[----:B------:R-:W-:-:S02]  /*14e0*/  ISETP.GE.OR P3, PT, R20, UR5, P0 ;  /* 0x0000000514007c0c */ /* 0x000fc40008766670 */
[----:B------:R-:W-:Y:S01]  /*14f0*/  ISETP.GT.U32.OR P1, PT, R16, 0x3f, P1 ;  /* 0x0000003f1000780c */ /* 0x000fe20000f24470 */
[----:B------:R-:W1:Y:S01]  /*1500*/  @!P6 LDS R21, [R14+0x20] ;  /* 0x000020000e15e984 */ /* 0x000e620000000800 */
[C---:B------:R-:W-:Y:S01]  /*1510*/  VIADD R16, R10.reuse, 0x1c ;  /* 0x0000001c0a107836 */ /* 0x040fe20000000000 */
[--C-:B------:R-:W-:Y:S01]  /*1520*/  VIADDMNMX R20, R15, 0x28, R12.reuse, !PT ;  /* 0x000000280f147846 */ /* 0x100fe2000780010c */
[----:B0-----:R-:W-:Y:S01]  /*1530*/  VIADD R6, R10, 0x1e ;  /* 0x0000001e0a067836 */ /* 0x001fe20000000000 */
[----:B--2---:R-:W-:Y:S01]  /*1540*/  @!P2 STG.E desc[UR6][R8.64], R18 ;  /* 0x000000120800a986 */ /* 0x004fe2000c101906 */
[----:B------:R-:W-:Y:S01]  /*1550*/  ISETP.GE.OR P2, PT, R19, UR5, P0 ;  /* 0x0000000513007c0c */ /* 0x000fe20008746670 */
[C---:B------:R-:W-:Y:S02]  /*1560*/  VIADD R7, R15.reuse, 0x20 ;  /* 0x000000200f077836 */ /* 0x040fe40000000000 */
[----:B------:R-:W-:Y:S01]  /*1570*/  ISETP.GT.U32.OR P3, PT, R6, 0x3f, P3 ;  /* 0x0000003f0600780c */ /* 0x000fe20001f64470 */
[----:B----4-:R-:W-:Y:S01]  /*1580*/  @!P5 STG.E desc[UR6][R8.64+0x18], R27 ;  /* 0x0000181b0800d986 */ /* 0x010fe2000c101906 */
[----:B------:R-:W-:-:S02]  /*1590*/  VIADDMNMX R6, R15, 0x22, R12, !PT ;  /* 0x000000220f067846 */ /* 0x000fc4000780010c */
[----:B------:R-:W-:Y:S01]  /*15a0*/  ISETP.GT.U32.OR P2, PT, R16, 0x3f, P2 ;  /* 0x0000003f1000780c */ /* 0x000fe20001744470 */
[----:B------:R-:W-:Y:S01]  /*15b0*/  @!P4 STG.E desc[UR6][R8.64+0x10], R29 ;  /* 0x0000101d0800c986 */ /* 0x000fe2000c101906 */
[----:B------:R-:W-:Y:S01]  /*15c0*/  ISETP.GE.OR P5, PT, R6, UR5, P0 ;  /* 0x0000000506007c0c */ /* 0x000fe200087a6670 */
[----:B------:R-:W-:Y:S01]  /*15d0*/  VIADD R6, R10, 0x22 ;  /* 0x000000220a067836 */ /* 0x000fe20000000000 */
[----:B------:R-:W-:Y:S01]  /*15e0*/  VIMNMX R16, PT, PT, R12, R7, !PT ;  /* 0x000000070c107248 */ /* 0x000fe20007fe0100 */
[----:B------:R-:W0:Y:S03]  /*15f0*/  @!P1 LDS R25, [R14+0x28] ;  /* 0x000028000e199984 */ /* 0x000e260000000800 */
[----:B------:R-:W-:Y:S01]  /*1600*/  ISETP.GE.OR P4, PT, R16, UR5, P0 ;  /* 0x0000000510007c0c */ /* 0x000fe20008786670 */
[----:B------:R-:W-:Y:S01]  /*1610*/  VIADD R16, R10, 0x20 ;  /* 0x000000200a107836 */ /* 0x000fe20000000000 */
[----:B------:R-:W-:Y:S01]  /*1620*/  ISETP.GT.U32.OR P5, PT, R6, 0x3f, P5 ;  /* 0x0000003f0600780c */ /* 0x000fe20002fa4470 */
[----:B------:R-:W2:Y:S01]  /*1630*/  @!P3 LDS R29, [R14+0x38] ;  /* 0x000038000e1db984 */ /* 0x000ea20000000800 */
[----:B------:R-:W-:-:S02]  /*1640*/  VIADDMNMX R6, R15, 0x24, R12, !PT ;  /* 0x000000240f067846 */ /* 0x000fc4000780010c */
[C---:B------:R-:W-:Y:S01]  /*1650*/  ISETP.GT.U32.OR P4, PT, R16.reuse, 0x3f, P4 ;  /* 0x0000003f1000780c */ /* 0x040fe20002784470 */
[----:B------:R3:W4:Y:S01]  /*1660*/  @!P2 LDS R18, [R14+0x30] ;  /* 0x000030000e12a984 */ /* 0x0007220000000800 */
[----:B------:R-:W-:-:S07]  /*1670*/  IMAD R16, R16, 0x4, R17 ;  /* 0x0000000410107824 */ /* 0x000fce00078e0211 */
[----:B------:R-:W5:Y:S01]  /*1680*/  @!P5 LDS R27, [R16+0x8] ;  /* 0x00000800101bd984 */ /* 0x000f620000000800 */
[----:B---3--:R-:W-:-:S03]  /*1690*/  VIADDMNMX R14, R15, 0x2a, R12, !PT ;  /* 0x0000002a0f0e7846 */ /* 0x008fc6000780010c */
[----:B-1----:R1:W-:Y:S01]  /*16a0*/  @!P6 STG.E desc[UR6][R8.64+0x20], R21 ;  /* 0x000020150800e986 */ /* 0x0023e2000c101906 */
[----:B------:R-:W-:Y:S01]  /*16b0*/  ISETP.GE.OR P6, PT, R6, UR5, P0 ;  /* 0x0000000506007c0c */ /* 0x000fe200087c6670 */
[----:B------:R-:W-:Y:S02]  /*16c0*/  VIADD R6, R10, 0x24 ;  /* 0x000000240a067836 */ /* 0x000fe40000000000 */
[----:B------:R-:W3:Y:S03]  /*16d0*/  @!P4 LDS R23, [R16] ;  /* 0x000000001017c984 */ /* 0x000ee60000000800 */
[----:B------:R-:W-:Y:S02]  /*16e0*/  ISETP.GT.U32.OR P6, PT, R6, 0x3f, P6 ;  /* 0x0000003f0600780c */ /* 0x000fe400037c4470 */
[C-C-:B------:R-:W-:Y:S02]  /*16f0*/  VIADDMNMX R6, R15.reuse, 0x26, R12.reuse, !PT ;  /* 0x000000260f067846 */ /* 0x140fe4000780010c */
[----:B-1----:R-:W-:Y:S01]  /*1700*/  VIADDMNMX R21, R15, 0x2c, R12, !PT ;  /* 0x0000002c0f157846 */ /* 0x002fe2000780010c */
[----:B0-----:R-:W-:Y:S01]  /*1710*/  @!P1 STG.E desc[UR6][R8.64+0x28], R25 ;  /* 0x0000281908009986 */ /* 0x001fe2000c101906 */
[----:B------:R-:W-:Y:S01]  /*1720*/  ISETP.GE.OR P1, PT, R6, UR5, P0 ;  /* 0x0000000506007c0c */ /* 0x000fe20008726670 */
[----:B------:R-:W-:-:S06]  /*1730*/  IMAD.WIDE.U32 R6, R7, 0x4, R4 ;  /* 0x0000000407067825 */ /* 0x000fcc00078e0004 */
[----:B------:R-:W0:Y:S04]  /*1740*/  @!P6 LDS R19, [R16+0x10] ;  /* 0x000010001013e984 */ /* 0x000e280000000800 */
[----:B--2---:R-:W-:Y:S01]  /*1750*/  @!P3 STG.E desc[UR6][R8.64+0x38], R29 ;  /* 0x0000381d0800b986 */ /* 0x004fe2000c101906 */
[----:B------:R-:W-:Y:S01]  /*1760*/  ISETP.GE.OR P3, PT, R14, UR5, P0 ;  /* 0x000000050e007c0c */ /* 0x000fe20008766670 */
[----:B------:R-:W-:Y:S02]  /*1770*/  VIADD R14, R10, 0x26 ;  /* 0x000000260a0e7836 */ /* 0x000fe40000000000 */
[----:B----4-:R1:W-:Y:S01]  /*1780*/  @!P2 STG.E desc[UR6][R8.64+0x30], R18 ;  /* 0x000030120800a986 */ /* 0x0103e2000c101906 */
[----:B------:R-:W-:Y:S01]  /*1790*/  ISETP.GE.OR P2, PT, R20, UR5, P0 ;  /* 0x0000000514007c0c */ /* 0x000fe20008746670 */
[----:B------:R-:W-:Y:S01]  /*17a0*/  VIADD R20, R10, 0x28 ;  /* 0x000000280a147836 */ /* 0x000fe20000000000 */
[----:B------:R-:W-:Y:S01]  /*17b0*/  ISETP.GT.U32.OR P1, PT, R14, 0x3f, P1 ;  /* 0x0000003f0e00780c */ /* 0x000fe20000f24470 */
[----:B------:R-:W-:Y:S01]  /*17c0*/  VIADD R14, R10, 0x2c ;  /* 0x0000002c0a0e7836 */ /* 0x000fe20000000000 */
[----:B-----5:R-:W-:Y:S02]  /*17d0*/  @!P5 STG.E desc[UR6][R6.64+0x8], R27 ;  /* 0x0000081b0600d986 */ /* 0x020fe4000c101906 */
[----:B------:R-:W-:-:S02]  /*17e0*/  ISETP.GT.U32.OR P2, PT, R20, 0x3f, P2 ;  /* 0x0000003f1400780c */ /* 0x000fc40001744470 */
[C---:B-1----:R-:W-:Y:S01]  /*17f0*/  VIADDMNMX R18, R15.reuse, 0x2e, R12, !PT ;  /* 0x0000002e0f127846 */ /* 0x042fe2000780010c */
[----:B------:R-:W-:Y:S01]  /*1800*/  VIADD R9, R15, 0x30 ;  /* 0x000000300f097836 */ /* 0x000fe20000000000 */
[----:B---3--:R-:W-:Y:S01]  /*1810*/  @!P4 STG.E desc[UR6][R6.64], R23 ;  /* 0x000000170600c986 */ /* 0x008fe2000c101906 */
[----:B------:R-:W-:Y:S01]  /*1820*/  VIADD R8, R10, 0x2a ;  /* 0x0000002a0a087836 */ /* 0x000fe20000000000 */
[----:B------:R-:W-:Y:S01]  /*1830*/  ISETP.GE.OR P4, PT, R21, UR5, P0 ;  /* 0x0000000515007c0c */ /* 0x000fe20008786670 */
[----:B------:R-:W-:Y:S01]  /*1840*/  IMAD.WIDE.U32 R4, R9, 0x4, R4 ;  /* 0x0000000409047825 */ /* 0x000fe200078e0004 */
[----:B------:R-:W-:Y:S01]  /*1850*/  ISETP.GE.OR P5, PT, R18, UR5, P0 ;  /* 0x0000000512007c0c */ /* 0x000fe200087a6670 */
[----:B------:R-:W1:Y:S01]  /*1860*/  @!P1 LDS R21, [R16+0x18] ;  /* 0x0000180010159984 */ /* 0x000e620000000800 */
[----:B------:R-:W-:Y:S02]  /*1870*/  VIMNMX R18, PT, PT, R12, R9, !PT ;  /* 0x000000090c127248 */ /* 0x000fe40007fe0100 */
[----:B------:R-:W-:Y:S01]  /*1880*/  ISETP.GT.U32.OR P3, PT, R8, 0x3f, P3 ;  /* 0x0000003f0800780c */ /* 0x000fe20001f64470 */
[----:B------:R-:W-:Y:S01]  /*1890*/  VIADD R8, R10, 0x2e ;  /* 0x0000002e0a087836 */ /* 0x000fe20000000000 */
[----:B------:R-:W-:Y:S01]  /*18a0*/  ISETP.GT.U32.OR P4, PT, R14, 0x3f, P4 ;  /* 0x0000003f0e00780c */ /* 0x000fe20002784470 */
[----:B------:R-:W-:Y:S01]  /*18b0*/  VIADD R14, R10, 0x30 ;  /* 0x000000300a0e7836 */ /* 0x000fe20000000000 */
[----:B------:R-:W2:Y:S01]  /*18c0*/  @!P2 LDS R23, [R16+0x20] ;  /* 0x000020001017a984 */ /* 0x000ea20000000800 */
[----:B------:R-:W-:-:S02]  /*18d0*/  VIADDMNMX R9, R15, 0x34, R12, !PT ;  /* 0x000000340f097846 */ /* 0x000fc4000780010c */
[----:B------:R-:W-:Y:S01]  /*18e0*/  ISETP.GT.U32.OR P5, PT, R8, 0x3f, P5 ;  /* 0x0000003f0800780c */ /* 0x000fe20002fa4470 */
[----:B------:R-:W-:Y:S01]  /*18f0*/  IMAD R17, R14, 0x4, R17 ;  /* 0x000000040e117824 */ /* 0x000fe200078e0211 */
[----:B------:R-:W-:Y:S01]  /*1900*/  VIADDMNMX R8, R15, 0x32, R12, !PT ;  /* 0x000000320f087846 */ /* 0x000fe2000780010c */
[----:B0-----:R-:W-:Y:S01]  /*1910*/  @!P6 STG.E desc[UR6][R6.64+0x10], R19 ;  /* 0x000010130600e986 */ /* 0x001fe2000c101906 */
[----:B------:R-:W-:-:S03]  /*1920*/  ISETP.GE.OR P6, PT, R18, UR5, P0 ;  /* 0x0000000512007c0c */ /* 0x000fc600087c6670 */
[----:B------:R-:W0:Y:S01]  /*1930*/  @!P3 LDS R25, [R16+0x28] ;  /* 0x000028001019b984 */ /* 0x000e220000000800 */
[----:B------:R-:W-:Y:S02]  /*1940*/  ISETP.GT.U32.OR P6, PT, R14, 0x3f, P6 ;  /* 0x0000003f0e00780c */ /* 0x000fe400037c4470 */
[----:B------:R-:W-:Y:S01]  /*1950*/  VIADDMNMX R14, R15, 0x3e, R12, !PT ;  /* 0x0000003e0f0e7846 */ /* 0x000fe2000780010c */
[----:B------:R-:W3:Y:S04]  /*1960*/  @!P4 LDS R27, [R16+0x30] ;  /* 0x00003000101bc984 */ /* 0x000ee80000000800 */
[----:B------:R-:W4:Y:S06]  /*1970*/  @!P5 LDS R29, [R16+0x38] ;  /* 0x00003800101dd984 */ /* 0x000f2c0000000800 */
[----:B------:R-:W5:Y:S04]  /*1980*/  @!P6 LDS R19, [R17] ;  /* 0x000000001113e984 */ /* 0x000f680000000800 */
[----:B-1----:R-:W-:Y:S01]  /*1990*/  @!P1 STG.E desc[UR6][R6.64+0x18], R21 ;  /* 0x0000181506009986 */ /* 0x002fe2000c101906 */
[----:B------:R-:W-:-:S02]  /*19a0*/  ISETP.GE.OR P1, PT, R8, UR5, P0 ;  /* 0x0000000508007c0c */ /* 0x000fc40008726670 */
[--C-:B------:R-:W-:Y:S01]  /*19b0*/  VIADDMNMX R8, R15, 0x36, R12.reuse, !PT ;  /* 0x000000360f087846 */ /* 0x100fe2000780010c */
[----:B--2---:R-:W-:Y:S01]  /*19c0*/  @!P2 STG.E desc[UR6][R6.64+0x20], R23 ;  /* 0x000020170600a986 */ /* 0x004fe2000c101906 */
[----:B------:R-:W-:Y:S02]  /*19d0*/  ISETP.GE.OR P2, PT, R9, UR5, P0 ;  /* 0x0000000509007c0c */ /* 0x000fe40008746670 */
[C-C-:B------:R-:W-:Y:S01]  /*19e0*/  VIADDMNMX R9, R15.reuse, 0x38, R12.reuse, !PT ;  /* 0x000000380f097846 */ /* 0x140fe2000780010c */
[----:B0-----:R-:W-:Y:S01]  /*19f0*/  @!P3 STG.E desc[UR6][R6.64+0x28], R25 ;  /* 0x000028190600b986 */ /* 0x001fe2000c101906 */
[----:B------:R-:W-:Y:S02]  /*1a00*/  ISETP.GE.OR P3, PT, R8, UR5, P0 ;  /* 0x0000000508007c0c */ /* 0x000fe40008766670 */
[----:B------:R-:W-:Y:S01]  /*1a10*/  VIADDMNMX R8, R15, 0x3a, R12, !PT ;  /* 0x0000003a0f087846 */ /* 0x000fe2000780010c */
[----:B---3--:R-:W-:Y:S01]  /*1a20*/  @!P4 STG.E desc[UR6][R6.64+0x30], R27 ;  /* 0x0000301b0600c986 */ /* 0x008fe2000c101906 */
[----:B------:R-:W-:-:S02]  /*1a30*/  ISETP.GE.OR P4, PT, R9, UR5, P0 ;  /* 0x0000000509007c0c */ /* 0x000fc40008786670 */
[----:B------:R-:W-:Y:S01]  /*1a40*/  VIADDMNMX R9, R15, 0x3c, R12, !PT ;  /* 0x0000003c0f097846 */ /* 0x000fe2000780010c */
[----:B----4-:R0:W-:Y:S01]  /*1a50*/  @!P5 STG.E desc[UR6][R6.64+0x38], R29 ;  /* 0x0000381d0600d986 */ /* 0x0101e2000c101906 */
[----:B------:R-:W-:Y:S01]  /*1a60*/  ISETP.GE.OR P5, PT, R8, UR5, P0 ;  /* 0x0000000508007c0c */ /* 0x000fe200087a6670 */
[C---:B------:R-:W-:Y:S02]  /*1a70*/  VIADD R8, R10.reuse, 0x32 ;  /* 0x000000320a087836 */ /* 0x040fe40000000000 */
[C---:B------:R-:W-:Y:S01]  /*1a80*/  VIADD R12, R10.reuse, 0x36 ;  /* 0x000000360a0c7836 */ /* 0x040fe20000000000 */
[----:B-----5:R-:W-:Y:S01]  /*1a90*/  @!P6 STG.E desc[UR6][R4.64], R19 ;  /* 0x000000130400e986 */ /* 0x020fe2000c101906 */
[----:B------:R-:W-:Y:S01]  /*1aa0*/  ISETP.GE.OR P6, PT, R9, UR5, P0 ;  /* 0x0000000509007c0c */ /* 0x000fe200087c6670 */
[----:B------:R-:W-:Y:S01]  /*1ab0*/  VIADD R9, R10, 0x34 ;  /* 0x000000340a097836 */ /* 0x000fe20000000000 */
[----:B------:R-:W-:Y:S01]  /*1ac0*/  ISETP.GT.U32.OR P1, PT, R8, 0x3f, P1 ;  /* 0x0000003f0800780c */ /* 0x000fe20000f24470 */
[----:B------:R-:W-:Y:S01]  /*1ad0*/  VIADD R8, R10, 0x3c ;  /* 0x0000003c0a087836 */ /* 0x000fe20000000000 */
[----:B------:R-:W-:Y:S01]  /*1ae0*/  ISETP.GE.OR P0, PT, R14, UR5, P0 ;  /* 0x000000050e007c0c */ /* 0x000fe20008706670 */
[C---:B0-----:R-:W-:Y:S01]  /*1af0*/  VIADD R6, R10.reuse, 0x38 ;  /* 0x000000380a067836 */ /* 0x041fe20000000000 */
[----:B------:R-:W-:Y:S01]  /*1b00*/  ISETP.GT.U32.OR P2, PT, R9, 0x3f, P2 ;  /* 0x0000003f0900780c */ /* 0x000fe20001744470 */
[----:B------:R-:W-:Y:S01]  /*1b10*/  VIADD R7, R10, 0x3a ;  /* 0x0000003a0a077836 */ /* 0x000fe20000000000 */
[----:B------:R-:W-:Y:S01]  /*1b20*/  ISETP.GT.U32.OR P3, PT, R12, 0x3f, P3 ;  /* 0x0000003f0c00780c */ /* 0x000fe20001f64470 */
[----:B------:R-:W-:Y:S01]  /*1b30*/  VIADD R9, R10, 0x3e ;  /* 0x0000003e0a097836 */ /* 0x000fe20000000000 */
[----:B------:R-:W-:-:S02]  /*1b40*/  ISETP.GT.U32.OR P4, PT, R6, 0x3f, P4 ;  /* 0x0000003f0600780c */ /* 0x000fc40002784470 */
[----:B------:R-:W-:Y:S02]  /*1b50*/  ISETP.GT.U32.OR P5, PT, R7, 0x3f, P5 ;  /* 0x0000003f0700780c */ /* 0x000fe40002fa4470 */
[----:B------:R-:W-:Y:S01]  /*1b60*/  ISETP.GT.U32.OR P6, PT, R8, 0x3f, P6 ;  /* 0x0000003f0800780c */ /* 0x000fe200037c4470 */
[----:B------:R-:W0:Y:S01]  /*1b70*/  @!P1 LDS R7, [R17+0x8] ;  /* 0x0000080011079984 */ /* 0x000e220000000800 */
[----:B------:R-:W-:-:S03]  /*1b80*/  ISETP.GT.U32.OR P0, PT, R9, 0x3f, P0 ;  /* 0x0000003f0900780c */ /* 0x000fc60000704470 */
[----:B------:R-:W1:Y:S04]  /*1b90*/  @!P2 LDS R9, [R17+0x10] ;  /* 0x000010001109a984 */ /* 0x000e680000000800 */
[----:B------:R-:W2:Y:S04]  /*1ba0*/  @!P3 LDS R19, [R17+0x18] ;  /* 0x000018001113b984 */ /* 0x000ea80000000800 */
[----:B------:R-:W3:Y:S04]  /*1bb0*/  @!P4 LDS R21, [R17+0x20] ;  /* 0x000020001115c984 */ /* 0x000ee80000000800 */
[----:B------:R-:W4:Y:S04]  /*1bc0*/  @!P5 LDS R23, [R17+0x28] ;  /* 0x000028001117d984 */ /* 0x000f280000000800 */
[----:B------:R-:W5:Y:S04]  /*1bd0*/  @!P6 LDS R25, [R17+0x30] ;  /* 0x000030001119e984 */ /* 0x000f680000000800 */
[----:B------:R-:W5:Y:S04]  /*1be0*/  @!P0 LDS R27, [R17+0x38] ;  /* 0x00003800111b8984 */ /* 0x000f680000000800 */
[----:B0-----:R0:W-:Y:S04]  /*1bf0*/  @!P1 STG.E desc[UR6][R4.64+0x8], R7 ;  /* 0x0000080704009986 */ /* 0x0011e8000c101906 */
[----:B-1----:R0:W-:Y:S04]  /*1c00*/  @!P2 STG.E desc[UR6][R4.64+0x10], R9 ;  /* 0x000010090400a986 */ /* 0x0021e8000c101906 */
[----:B--2---:R0:W-:Y:S04]  /*1c10*/  @!P3 STG.E desc[UR6][R4.64+0x18], R19 ;  /* 0x000018130400b986 */ /* 0x0041e8000c101906 */
[----:B---3--:R0:W-:Y:S04]  /*1c20*/  @!P4 STG.E desc[UR6][R4.64+0x20], R21 ;  /* 0x000020150400c986 */ /* 0x0081e8000c101906 */
[----:B----4-:R0:W-:Y:S04]  /*1c30*/  @!P5 STG.E desc[UR6][R4.64+0x28], R23 ;  /* 0x000028170400d986 */ /* 0x0101e8000c101906 */
[----:B-----5:R0:W-:Y:S04]  /*1c40*/  @!P6 STG.E desc[UR6][R4.64+0x30], R25 ;  /* 0x000030190400e986 */ /* 0x0201e8000c101906 */
[----:B------:R0:W-:Y:S01]  /*1c50*/  @!P0 STG.E desc[UR6][R4.64+0x38], R27 ;  /* 0x0000381b04008986 */ /* 0x0001e2000c101906 */
[----:B------:R-:W-:Y:S05]  /*1c60*/  BRA.U !UP0, `(.L_x_2) ;  /* 0xfffffff108b87547 */ /* 0x000fea000b83ffff */
[----:B------:R-:W-:Y:S05]  /*1c70*/  EXIT ;  /* 0x000000000000794d */ /* 0x000fea0003800000 */
.L_x_3:
        /* <DEDUP_REMOVED lines=16> */
.L_x_7:


//--------------------- .text._Z10trans_kerri     --------------------------
	.section	.text._Z10trans_kerri,"ax",@progbits
	.align	128
        .global         _Z10trans_kerri
        .type           _Z10trans_kerri,@function
        .size           _Z10trans_kerri,(.L_x_8 - _Z10trans_kerri)
        .other          _Z10trans_kerri,@"STO_CUDA_ENTRY STV_DEFAULT"
_Z10trans_kerri:
.text._Z10trans_kerri:
[----:B------:R-:W-:Y:S01]  /*0000*/  LDC R1, c[0x0][0x37c] ;  /* 0x0000df00ff017b82 */ /* 0x000fe20000000800 */
[----:B------:R-:W0:Y:S01]  /*0010*/  S2R R6, SR_CTAID.Y ;  /* 0x0000000000067919 */ /* 0x000e220000002600 */
[----:B------:R-:W1:Y:S01]  /*0020*/  LDCU UR6, c[0x0][0x380] ;  /* 0x00007000ff0677ac */ /* 0x000e620008000800 */
[----:B------:R-:W0:Y:S01]  /*0030*/  S2R R9, SR_TID.Y ;  /* 0x0000000000097919 */ /* 0x000e220000002200 */
[----:B------:R-:W2:Y:S01]  /*0040*/  LDCU.64 UR4, c[0x0][0x358] ;  /* 0x00006b00ff0477ac */ /* 0x000ea20008000a00 */
[----:B------:R-:W3:Y:S01]  /*0050*/  S2R R11, SR_TID.X ;  /* 0x00000000000b7919 */ /* 0x000ee20000002100 */
[----:B------:R-:W3:Y:S01]  /*0060*/  S2R R8, SR_CTAID.X ;  /* 0x0000000000087919 */ /* 0x000ee20000002500 */
[----:B0-----:R-:W-:Y:S02]  /*0070*/  IMAD R5, R6, 0x20, R9 ;  /* 0x0000002006057824 */ /* 0x001fe400078e0209 */
[----:B---3--:R-:W-:-:S05]  /*0080*/  IMAD R0, R8, 0x20, R11 ;  /* 0x0000002008007824 */ /* 0x008fca00078e020b */
[----:B------:R-:W-:-:S04]  /*0090*/  VIMNMX R2, PT, PT, R5, R0, !PT ;  /* 0x0000000005027248 */ /* 0x000fc80007fe0100 */
[----:B-1----:R-:W-:-:S13]  /*00a0*/  ISETP.GE.AND P0, PT, R2, UR6, PT ;  /* 0x0000000602007c0c */ /* 0x002fda000bf06270 */
[----:B------:R-:W0:Y:S02]  /*00b0*/  @!P0 LDC.64 R2, c[0x4][RZ] ;  /* 0x01000000ff028b82 */ /* 0x000e240000000a00 */
[----:B0-----:R-:W-:-:S04]  /*00c0*/  @!P0 IMAD.WIDE.U32 R2, R5, 0x1000, R2 ;  /* 0x0000100005028825 */ /* 0x001fc800078e0002 */
[----:B------:R-:W-:-:S06]  /*00d0*/  @!P0 IMAD.WIDE R2, R0, 0x4, R2 ;  /* 0x0000000400028825 */ /* 0x000fcc00078e0202 */
[----:B--2---:R-:W2:Y:S01]  /*00e0*/  @!P0 LDG.E R2, desc[UR4][R2.64] ;  /* 0x0000000402028981 */ /* 0x004ea2000c1e1900 */
[----:B------:R-:W-:Y:S02]  /*00f0*/  @!P0 MOV R4, 0x400 ;  /* 0x0000040000048802 */ /* 0x000fe40000000f00 */
[----:B------:R-:W-:Y:S01]  /*0100*/  LEA R0, R6, R11, 0x5 ;  /* 0x0000000b06007211 */ /* 0x000fe200078e28ff */
[----:B------:R-:W0:Y:S02]  /*0110*/  @!P0 S2R R5, SR_CgaCtaId ;  /* 0x0000000000058919 */ /* 0x000e240000008800 */
[----:B0-----:R-:W-:Y:S01]  /*0120*/  @!P0 LEA R4, R5, R4, 0x18 ;  /* 0x0000000405048211 */ /* 0x001fe200078ec0ff */
[----:B------:R-:W-:-:S04]  /*0130*/  IMAD R5, R8, 0x20, R9 ;  /* 0x0000002008057824 */ /* 0x000fc800078e0209 */
[----:B------:R-:W-:Y:S01]  /*0140*/  @!P0 IMAD R4, R9, 0x84, R4 ;  /* 0x0000008409048824 */ /* 0x000fe200078e0204 */
[----:B------:R-:W-:-:S04]  /*0150*/  VIMNMX R6, PT, PT, R5, R0, !PT ;  /* 0x0000000005067248 */ /* 0x000fc80007fe0100 */
[----:B------:R-:W-:Y:S02]  /*0160*/  @!P0 LEA R7, R11, R4, 0x2 ;  /* 0x000000040b078211 */ /* 0x000fe400078e10ff */
[----:B------:R-:W-:-:S03]  /*0170*/  ISETP.GE.AND P1, PT, R6, UR6, PT ;  /* 0x0000000606007c0c */ /* 0x000fc6000bf26270 */
[----:B--2---:R0:W-:Y:S01]  /*0180*/  @!P0 STS [R7], R2 ;  /* 0x0000000207008388 */ /* 0x0041e20000000800 */
[----:B------:R-:W-:Y:S09]  /*0190*/  BAR.SYNC.DEFER_BLOCKING 0x0 ;  /* 0x0000000000007b1d */ /* 0x000ff20000010000 */
[----:B------:R-:W-:Y:S05]  /*01a0*/  @P1 EXIT ;  /* 0x000000000000194d */ /* 0x000fea0003800000 */
[----:B------:R-:W1:Y:S01]  /*01b0*/  S2R R3, SR_CgaCtaId ;  /* 0x0000000000037919 */ /* 0x000e620000008800 */
[----:B0-----:R-:W-:-:S04]  /*01c0*/  MOV R2, 0x400 ;  /* 0x0000040000027802 */ /* 0x001fc80000000f00 */
[----:B-1----:R-:W-:-:S05]  /*01d0*/  LEA R2, R3, R2, 0x18 ;  /* 0x0000000203027211 */ /* 0x002fca00078ec0ff */
[----:B------:R-:W-:-:S04]  /*01e0*/  IMAD R2, R11, 0x84, R2 ;  /* 0x000000840b027824 */ /* 0x000fc800078e0202 */
[----:B------:R-:W-:Y:S02]  /*01f0*/  IMAD R4, R9, 0x4, R2 ;  /* 0x0000000409047824 */ /* 0x000fe400078e0202 */
[----:B------:R-:W0:Y:S03]  /*0200*/  LDC.64 R2, c[0x4][0x8] ;  /* 0x01000200ff027b82 */ /* 0x000e260000000a00 */
[----:B------:R-:W1:Y:S01]  /*0210*/  LDS R7, [R4] ;  /* 0x0000000004077984 */ /* 0x000e620000000800 */
[----:B0-----:R-:W-:-:S04]  /*0220*/  IMAD.WIDE R2, R5, 0x1000, R2 ;  /* 0x0000100005027825 */ /* 0x001fc800078e0202 */
[----:B------:R-:W-:-:S05]  /*0230*/  IMAD.WIDE.U32 R2, R0, 0x4, R2 ;  /* 0x0000000400027825 */ /* 0x000fca00078e0002 */
[----:B-1----:R-:W-:Y:S01]  /*0240*/  STG.E desc[UR4][R2.64], R7 ;  /* 0x0000000702007986 */ /* 0x002fe2000c101904 */
[----:B------:R-:W-:Y:S05]  /*0250*/  EXIT ;  /* 0x000000000000794d */ /* 0x000fea0003800000 */
.L_x_4:
        /* <DEDUP_REMOVED lines=10> */
.L_x_8:


//--------------------- .text._Z9trans_keri       --------------------------
	.section	.text._Z9trans_keri,"ax",@progbits
	.align	128
        .global         _Z9trans_keri
        .type           _Z9trans_keri,@function
        .size           _Z9trans_keri,(.L_x_9 - _Z9trans_keri)
        .other          _Z9trans_keri,@"STO_CUDA_ENTRY STV_DEFAULT"
_Z9trans_keri:
.text._Z9trans_keri:
[----:B------:R-:W-:Y:S01]  /*0000*/  LDC R1, c[0x0][0x37c] ;  /* 0x0000df00ff017b82 */ /* 0x000fe20000000800 */
[----:B------:R-:W0:Y:S01]  /*0010*/  S2R R9, SR_CTAID.Y ;  /* 0x0000000000097919 */ /* 0x000e220000002600 */
[----:B------:R-:W1:Y:S01]  /*0020*/  LDCU UR4, c[0x0][0x380] ;  /* 0x00007000ff0477ac */ /* 0x000e620008000800 */
[----:B------:R-:W0:Y:S01]  /*0030*/  S2R R0, SR_TID.Y ;  /* 0x0000000000007919 */ /* 0x000e220000002200 */
[----:B------:R-:W2:Y:S01]  /*0040*/  S2R R3, SR_CTAID.X ;  /* 0x0000000000037919 */ /* 0x000ea20000002500 */
[----:B------:R-:W3:Y:S01]  /*0050*/  S2R R2, SR_TID.X ;  /* 0x0000000000027919 */ /* 0x000ee20000002100 */
[-C--:B0-----:R-:W-:Y:S02]  /*0060*/  LEA R5, R9, R0.reuse, 0x5 ;  /* 0x0000000009057211 */ /* 0x081fe400078e28ff */
[C---:B--2---:R-:W-:Y:S02]  /*0070*/  LEA R7, R3.reuse, R0, 0x5 ;  /* 0x0000000003077211 */ /* 0x044fe400078e28ff */
[----:B---3--:R-:W-:-:S02]  /*0080*/  LEA R0, R3, R2, 0x5 ;  /* 0x0000000203007211 */ /* 0x008fc400078e28ff */
[----:B------:R-:W-:Y:S02]  /*0090*/  LEA R9, R9, R2, 0x5 ;  /* 0x0000000209097211 */ /* 0x000fe400078e28ff */
[----:B------:R-:W-:-:S04]  /*00a0*/  VIMNMX3 R2, R5, R0, R7, !PT ;  /* 0x000000000502720f */ /* 0x000fc80007800107 */
[----:B------:R-:W-:-:S04]  /*00b0*/  VIMNMX R2, PT, PT, R9, R2, !PT ;  /* 0x0000000209027248 */ /* 0x000fc80007fe0100 */
[----:B-1----:R-:W-:-:S13]  /*00c0*/  ISETP.GE.AND P0, PT, R2, UR4, PT ;  /* 0x0000000402007c0c */ /* 0x002fda000bf06270 */
[----:B------:R-:W-:Y:S05]  /*00d0*/  @P0 EXIT ;  /* 0x000000000000094d */ /* 0x000fea0003800000 */
[----:B------:R-:W0:Y:S01]  /*00e0*/  LDC.64 R2, c[0x4][RZ] ;  /* 0x01000000ff027b82 */ /* 0x000e220000000a00 */
[----:B------:R-:W1:Y:S01]  /*00f0*/  LDCU.64 UR4, c[0x0][0x358] ;  /* 0x00006b00ff0477ac */ /* 0x000e620008000a00 */
[----:B0-----:R-:W-:-:S06]  /*0100*/  IMAD.WIDE.U32 R2, R5, 0x1000, R2 ;  /* 0x0000100005027825 */ /* 0x001fcc00078e0002 */
[----:B------:R-:W0:Y:S01]  /*0110*/  LDC.64 R4, c[0x4][0x8] ;  /* 0x01000200ff047b82 */ /* 0x000e220000000a00 */
[----:B------:R-:W-:-:S06]  /*0120*/  IMAD.WIDE R2, R0, 0x4, R2 ;  /* 0x0000000400027825 */ /* 0x000fcc00078e0202 */
[----:B-1----:R-:W2:Y:S01]  /*0130*/  LDG.E R3, desc[UR4][R2.64] ;  /* 0x0000000402037981 */ /* 0x002ea2000c1e1900 */
[----:B0-----:R-:W-:-:S04]  /*0140*/  IMAD.WIDE R4, R7, 0x1000, R4 ;  /* 0x0000100007047825 */ /* 0x001fc800078e0204 */
[----:B------:R-:W-:-:S05]  /*0150*/  IMAD.WIDE.U32 R4, R9, 0x4, R4 ;  /* 0x0000000409047825 */ /* 0x000fca00078e0004 */
[----:B--2---:R-:W-:Y:S01]  /*0160*/  STG.E desc[UR4][R4.64], R3 ;  /* 0x0000000304007986 */ /* 0x004fe2000c101904 */
[----:B------:R-:W-:Y:S05]  /*0170*/  EXIT ;  /* 0x000000000000794d */ /* 0x000fea0003800000 */
.L_x_5:
        /* <DEDUP_REMOVED lines=16> */
.L_x_9:


//--------------------- .nv.shared._Z12trans_kerrrri --------------------------
	.section	.nv.shared._Z12trans_kerrrri,"aw",@nobits
	.sectionflags	@""
	.align	4
.nv.shared._Z12trans_kerrrri:
	.zero		9472


//--------------------- .nv.shared.reserved.0     --------------------------
	.section	.nv.shared.reserved.0,"aw",@nobits
	.weak		__nv_reservedSMEM_offset_0_alias
	.size		__nv_reservedSMEM_offset_0_alias, 0, 64
	.other		__nv_reservedSMEM_offset_0_alias,@"STO_CUDA_RESERVED_SHARED STV_DEFAULT"
__nv_reservedSMEM_offset_0_alias:
	.zero		0
	.zero		64


//--------------------- .nv.global                --------------------------
	.section	.nv.global,"aw",@nobits
	.align	4
.nv.global:
	.type		dA,@object
	.size		dA,(dB - dA)
dA:
	.zero		4194304
	.type		dB,@object
	.size		dB,(.L_1 - dB)
dB:
	.zero		4194304
.L_1:


//--------------------- .nv.shared._Z11trans_kerrri --------------------------
	.section	.nv.shared._Z11trans_kerrri,"aw",@nobits
	.sectionflags	@""
	.align	4
.nv.shared._Z11trans_kerrri:
	.zero		17664


//--------------------- .nv.shared._Z10trans_kerri --------------------------
	.section	.nv.shared._Z10trans_kerri,"aw",@nobits
	.sectionflags	@""
	.align	4
.nv.shared._Z10trans_kerri:
	.zero		5248


//--------------------- .nv.constant0._Z12trans_kerrrri --------------------------
	.section	.nv.constant0._Z12trans_kerrrri,"a",@progbits
	.sectionflags	@""
	.align	4
.nv.constant0._Z12trans_kerrrri:
	.zero		900


//--------------------- .nv.constant0._Z11trans_kerrri --------------------------
	.section	.nv.constant0._Z11trans_kerrri,"a",@progbits
	.sectionflags	@""
	.align	4
.nv.constant0._Z11trans_kerrri:
	.zero		900


//--------------------- .nv.constant0._Z10trans_kerri --------------------------
	.section	.nv.constant0._Z10trans_kerri,"a",@progbits
	.sectionflags	@""
	.align	4
.nv.constant0._Z10trans_kerri:
	.zero		900


//--------------------- .nv.constant0._Z9trans_keri --------------------------
	.section	.nv.constant0._Z9trans_keri,"a",@progbits
	.sectionflags	@""
	.align	4
.nv.constant0._Z9trans_keri:
	.zero		900


//--------------------- SYMBOLS --------------------------

	.type		.nv.reservedSmem.offset0,@object
	.size		.nv.reservedSmem.offset0,0x4
	.type		.nv.reservedSmem.cap,@object
	.size		.nv.reservedSmem.cap,0x4
